// auto-generated by cutlass_sweep.gemm — config: {"arch": "sm_100", "cluster_m": 2, "cluster_n": 1, "dtype": "bf16", "dtype_b": "bf16", "layout": "nt", "stages": 0, "tile_k": 128, "tile_m": 256, "tile_n": 64}
#include "cutlass/cutlass.h"
#include "cutlass/gemm/collective/collective_builder.hpp"
#include "cutlass/gemm/device/gemm_universal_adapter.h"
#include "cutlass/gemm/kernel/gemm_universal.hpp"
#include "cutlass/epilogue/collective/collective_builder.hpp"

using ElemA = cutlass::bfloat16_t;
using ElemB = cutlass::bfloat16_t;
using ElemCD = cutlass::bfloat16_t;
using Acc  = float;
using TileShape    = cute::Shape<cute::_256, cute::_64, cute::_128>;
using ClusterShape = cute::Shape<cute::_2, cute::_1, cute::_1>;

using CollectiveEpilogue = typename cutlass::epilogue::collective::CollectiveBuilder<
    cutlass::arch::Sm100, cutlass::arch::OpClassTensorOp,
    TileShape, ClusterShape,
    cutlass::epilogue::collective::EpilogueTileAuto,
    Acc, Acc,
    ElemCD, cutlass::layout::RowMajor, 128 / cutlass::sizeof_bits<ElemCD>::value,
    ElemCD, cutlass::layout::RowMajor, 128 / cutlass::sizeof_bits<ElemCD>::value,
    cutlass::epilogue::collective::EpilogueScheduleAuto
  >::CollectiveOp;

using CollectiveMainloop = typename cutlass::gemm::collective::CollectiveBuilder<
    cutlass::arch::Sm100, cutlass::arch::OpClassTensorOp,
    ElemA, cutlass::layout::RowMajor, 128 / cutlass::sizeof_bits<ElemA>::value,
    ElemB, cutlass::layout::ColumnMajor, 128 / cutlass::sizeof_bits<ElemB>::value,
    Acc,
    TileShape, ClusterShape,
    cutlass::gemm::collective::StageCountAutoCarveout<static_cast<int>(sizeof(typename CollectiveEpilogue::SharedStorage))>,
    cutlass::gemm::collective::KernelScheduleAuto
  >::CollectiveOp;

using GemmKernel = cutlass::gemm::kernel::GemmUniversal<
    cute::Shape<int,int,int,int>,
    CollectiveMainloop,
    CollectiveEpilogue
>;
using Gemm = cutlass::gemm::device::GemmUniversalAdapter<GemmKernel>;

// Force the device kernel symbol into the cubin without needing a host main.
auto* _anchor = &cutlass::device_kernel<GemmKernel>;


// ===== COMPILED SASS (sm_100a) =====

	.target	sm_100a

	.elftype	@"ET_EXEC"


//--------------------- .note.nv.tkinfo           --------------------------
	.section	.note.nv.tkinfo,"",@"SHT_NOTE"
	.sectionflags	@"SHF_NOTE_NV_TKINFO"
	.tkinfo
        /*0018*/ 	.word	0x00000002
        /*0030*/ 	.string	""
        /*0030*/ 	.string	"ptxas"
        /*0030*/ 	.string	"Cuda compilation tools, release 13.0, V13.0.88"
        /*0030*/ 	.string	"Build cuda_13.0.r13.0/compiler.36424714_0"
        /*0030*/ 	.string	"-arch sm_100a -m 64 "



//--------------------- .note.nv.cuinfo           --------------------------
	.section	.note.nv.cuinfo,"",@"SHT_NOTE"
	.sectionflags	@"SHF_NOTE_NV_CUINFO"
        /*0018*/ 	.short	0x0002
        /*001a*/ 	.short	0x0064
        /*001c*/ 	.short	0x0082
	.zero		2


//--------------------- .nv.info                  --------------------------
	.section	.nv.info,"",@"SHT_CUDA_INFO"
	.align	4


	//----- nvinfo : EIATTR_REGCOUNT
	.align		4
        /*0000*/ 	.byte	0x04, 0x2f
        /*0002*/ 	.short	(.L_19 - .L_18)
	.align		4
.L_18:
        /*0004*/ 	.word	index@(_ZN7cutlass13device_kernelINS_4gemm6kernel13GemmUniversalIN4cute5tupleIJiiiiEEENS1_10collective13CollectiveMmaINS1_35MainloopSm100TmaUmmaWarpSpecializedILi5ELi2ELi4ENS5_IJNS4_1CILi2EEENSA_ILi1EEESC_EEEEENS5_IJNSA_ILi256EEENSA_ILi64EEENSA_ILi128EEEEEENS_10bfloat16_tENS5_IJlSC_lEEESJ_SK_NS4_8TiledMMAINS4_8MMA_AtomIJNS4_26SM100_MMA_F16BF16_2x1SM_SSISJ_SJ_fLi256ELi64ELNS4_4UMMA5MajorE0ELSP_0ELNSO_7ScaleInE0ELSQ_0EEEEEENS4_6LayoutINS5_IJSC_SC_SC_EEENS5_IJNSA_ILi0EEESV_SV_EEEEENS5_IJNS4_10UnderscoreESY_SY_EEEEENS4_18SM100_TMA_2SM_LOADENS4_14ComposedLayoutINS4_7SwizzleILi3ELi4ELi3EEENS4_18smem_ptr_flag_bitsILi16EEENST_INS5_IJNSA_ILi8EEESG_EEENS5_IJSG_SC_EEEEEEEvNS4_8identityES11_S1B_vS1C_EENS_8epilogue10collective18CollectiveEpilogueINS1E_23Sm100TmaWarpSpecializedILi3ELi2ELi32ELb1ELb0EEEJNS5_IJSH_SG_SH_EEENS5_IJNST_ISH_SC_EENST_INSA_ILi32EEESC_EEEEESJ_SK_SJ_SK_NS1E_6fusion15FusionCallbacksIS1I_NS1O_17LinearCombinationISJ_fSJ_fLNS_15FloatRoundStyleE2EEES1J_S1N_JEEENS4_5SM1004TMEM4LOAD26SM100_TMEM_LOAD_32dp32b32xENS4_13SM90_TMA_LOADENS12_INS13_ILi2ELi4ELi3EEES16_NST_INS5_IJS17_S1L_EEENS5_IJS1L_SC_EEEEEEENS4_39AutoVectorizingCopyWithAssumedAlignmentILi128EEENS4_14SM90_TMA_STOREES23_S25_S25_EEEvvEEEEvNT_6ParamsE)
        /*0008*/ 	.word	0x00000072


	//----- nvinfo : EIATTR_FRAME_SIZE
	.align		4
.L_19:
        /*000c*/ 	.byte	0x04, 0x11
        /*000e*/ 	.short	(.L_21 - .L_20)
	.align		4
.L_20:
        /*0010*/ 	.word	index@($__internal_2_$__cuda_sm10x_tcgen05_guardrail_trap_unallocated_columns_being_dealloced)
        /*0014*/ 	.word	0x00000000


	//----- nvinfo : EIATTR_FRAME_SIZE
	.align		4
.L_21:
        /*0018*/ 	.byte	0x04, 0x11
        /*001a*/ 	.short	(.L_23 - .L_22)
	.align		4
.L_22:
        /*001c*/ 	.word	index@($__internal_1_$__cuda_sm10x_tcgen05_guardrail_trap_phase_invalid_during_alloc)
        /*0020*/ 	.word	0x00000000


	//----- nvinfo : EIATTR_FRAME_SIZE
	.align		4
.L_23:
        /*0024*/ 	.byte	0x04, 0x11
        /*0026*/ 	.short	(.L_25 - .L_24)
	.align		4
.L_24:
        /*0028*/ 	.word	index@($__internal_0_$__cuda_sm10x_tcgen05_guardrail_trap_col_being_dealloced_not_returned_by_alloc)
        /*002c*/ 	.word	0x00000000


	//----- nvinfo : EIATTR_FRAME_SIZE
	.align		4
.L_25:
        /*0030*/ 	.byte	0x04, 0x11
        /*0032*/ 	.short	(.L_27 - .L_26)
	.align		4
.L_26:
        /*0034*/ 	.word	index@(_ZN7cutlass13device_kernelINS_4gemm6kernel13GemmUniversalIN4cute5tupleIJiiiiEEENS1_10collective13CollectiveMmaINS1_35MainloopSm100TmaUmmaWarpSpecializedILi5ELi2ELi4ENS5_IJNS4_1CILi2EEENSA_ILi1EEESC_EEEEENS5_IJNSA_ILi256EEENSA_ILi64EEENSA_ILi128EEEEEENS_10bfloat16_tENS5_IJlSC_lEEESJ_SK_NS4_8TiledMMAINS4_8MMA_AtomIJNS4_26SM100_MMA_F16BF16_2x1SM_SSISJ_SJ_fLi256ELi64ELNS4_4UMMA5MajorE0ELSP_0ELNSO_7ScaleInE0ELSQ_0EEEEEENS4_6LayoutINS5_IJSC_SC_SC_EEENS5_IJNSA_ILi0EEESV_SV_EEEEENS5_IJNS4_10UnderscoreESY_SY_EEEEENS4_18SM100_TMA_2SM_LOADENS4_14ComposedLayoutINS4_7SwizzleILi3ELi4ELi3EEENS4_18smem_ptr_flag_bitsILi16EEENST_INS5_IJNSA_ILi8EEESG_EEENS5_IJSG_SC_EEEEEEEvNS4_8identityES11_S1B_vS1C_EENS_8epilogue10collective18CollectiveEpilogueINS1E_23Sm100TmaWarpSpecializedILi3ELi2ELi32ELb1ELb0EEEJNS5_IJSH_SG_SH_EEENS5_IJNST_ISH_SC_EENST_INSA_ILi32EEESC_EEEEESJ_SK_SJ_SK_NS1E_6fusion15FusionCallbacksIS1I_NS1O_17LinearCombinationISJ_fSJ_fLNS_15FloatRoundStyleE2EEES1J_S1N_JEEENS4_5SM1004TMEM4LOAD26SM100_TMEM_LOAD_32dp32b32xENS4_13SM90_TMA_LOADENS12_INS13_ILi2ELi4ELi3EEES16_NST_INS5_IJS17_S1L_EEENS5_IJS1L_SC_EEEEEEENS4_39AutoVectorizingCopyWithAssumedAlignmentILi128EEENS4_14SM90_TMA_STOREES23_S25_S25_EEEvvEEEEvNT_6ParamsE)
        /*0038*/ 	.word	0x00000000


	//----- nvinfo : EIATTR_MIN_STACK_SIZE
	.align		4
.L_27:
        /*003c*/ 	.byte	0x04, 0x12
        /*003e*/ 	.short	(.L_29 - .L_28)
	.align		4
.L_28:
        /*0040*/ 	.word	index@(_ZN7cutlass13device_kernelINS_4gemm6kernel13GemmUniversalIN4cute5tupleIJiiiiEEENS1_10collective13CollectiveMmaINS1_35MainloopSm100TmaUmmaWarpSpecializedILi5ELi2ELi4ENS5_IJNS4_1CILi2EEENSA_ILi1EEESC_EEEEENS5_IJNSA_ILi256EEENSA_ILi64EEENSA_ILi128EEEEEENS_10bfloat16_tENS5_IJlSC_lEEESJ_SK_NS4_8TiledMMAINS4_8MMA_AtomIJNS4_26SM100_MMA_F16BF16_2x1SM_SSISJ_SJ_fLi256ELi64ELNS4_4UMMA5MajorE0ELSP_0ELNSO_7ScaleInE0ELSQ_0EEEEEENS4_6LayoutINS5_IJSC_SC_SC_EEENS5_IJNSA_ILi0EEESV_SV_EEEEENS5_IJNS4_10UnderscoreESY_SY_EEEEENS4_18SM100_TMA_2SM_LOADENS4_14ComposedLayoutINS4_7SwizzleILi3ELi4ELi3EEENS4_18smem_ptr_flag_bitsILi16EEENST_INS5_IJNSA_ILi8EEESG_EEENS5_IJSG_SC_EEEEEEEvNS4_8identityES11_S1B_vS1C_EENS_8epilogue10collective18CollectiveEpilogueINS1E_23Sm100TmaWarpSpecializedILi3ELi2ELi32ELb1ELb0EEEJNS5_IJSH_SG_SH_EEENS5_IJNST_ISH_SC_EENST_INSA_ILi32EEESC_EEEEESJ_SK_SJ_SK_NS1E_6fusion15FusionCallbacksIS1I_NS1O_17LinearCombinationISJ_fSJ_fLNS_15FloatRoundStyleE2EEES1J_S1N_JEEENS4_5SM1004TMEM4LOAD26SM100_TMEM_LOAD_32dp32b32xENS4_13SM90_TMA_LOADENS12_INS13_ILi2ELi4ELi3EEES16_NST_INS5_IJS17_S1L_EEENS5_IJS1L_SC_EEEEEEENS4_39AutoVectorizingCopyWithAssumedAlignmentILi128EEENS4_14SM90_TMA_STOREES23_S25_S25_EEEvvEEEEvNT_6ParamsE)
        /*0044*/ 	.word	0x00000000
.L_29:


//--------------------- .nv.compat                --------------------------
	.section	.nv.compat,"",@"SHT_CUDA_COMPAT_INFO"
	.align	4
        /*0000*/ 	.byte	0x02, 0x09, 0x01, 0x00, 0x02, 0x02, 0x02, 0x00, 0x02, 0x05, 0x05, 0x00, 0x03, 0x07, 0x01, 0x01
        /*0010*/ 	.byte	0x02, 0x03, 0x01, 0x00, 0x02, 0x06, 0x01, 0x00, 0x04, 0x0b, 0x08, 0x00, 0x09, 0x00, 0x00, 0x00
        /*0020*/ 	.byte	0x00, 0x00, 0x00, 0x00


//--------------------- .nv.info._ZN7cutlass13device_kernelINS_4gemm6kernel13GemmUniversalIN4cute5tupleIJiiiiEEENS1_10collective13CollectiveMmaINS1_35MainloopSm100TmaUmmaWarpSpecializedILi5ELi2ELi4ENS5_IJNS4_1CILi2EEENSA_ILi1EEESC_EEEEENS5_IJNSA_ILi256EEENSA_ILi64EEENSA_ILi128EEEEEENS_10bfloat16_tENS5_IJlSC_lEEESJ_SK_NS4_8TiledMMAINS4_8MMA_AtomIJNS4_26SM100_MMA_F16BF16_2x1SM_SSISJ_SJ_fLi256ELi64ELNS4_4UMMA5MajorE0ELSP_0ELNSO_7ScaleInE0ELSQ_0EEEEEENS4_6LayoutINS5_IJSC_SC_SC_EEENS5_IJNSA_ILi0EEESV_SV_EEEEENS5_IJNS4_10UnderscoreESY_SY_EEEEENS4_18SM100_TMA_2SM_LOADENS4_14ComposedLayoutINS4_7SwizzleILi3ELi4ELi3EEENS4_18smem_ptr_flag_bitsILi16EEENST_INS5_IJNSA_ILi8EEESG_EEENS5_IJSG_SC_EEEEEEEvNS4_8identityES11_S1B_vS1C_EENS_8epilogue10collective18CollectiveEpilogueINS1E_23Sm100TmaWarpSpecializedILi3ELi2ELi32ELb1ELb0EEEJNS5_IJSH_SG_SH_EEENS5_IJNST_ISH_SC_EENST_INSA_ILi32EEESC_EEEEESJ_SK_SJ_SK_NS1E_6fusion15FusionCallbacksIS1I_NS1O_17LinearCombinationISJ_fSJ_fLNS_15FloatRoundStyleE2EEES1J_S1N_JEEENS4_5SM1004TMEM4LOAD26SM100_TMEM_LOAD_32dp32b32xENS4_13SM90_TMA_LOADENS12_INS13_ILi2ELi4ELi3EEES16_NST_INS5_IJS17_S1L_EEENS5_IJS1L_SC_EEEEEEENS4_39AutoVectorizingCopyWithAssumedAlignmentILi128EEENS4_14SM90_TMA_STOREES23_S25_S25_EEEvvEEEEvNT_6ParamsE --------------------------
	.section	.nv.info._ZN7cutlass13device_kernelINS_4gemm6kernel13GemmUniversalIN4cute5tupleIJiiiiEEENS1_10collective13CollectiveMmaINS1_35MainloopSm100TmaUmmaWarpSpecializedILi5ELi2ELi4ENS5_IJNS4_1CILi2EEENSA_ILi1EEESC_EEEEENS5_IJNSA_ILi256EEENSA_ILi64EEENSA_ILi128EEEEEENS_10bfloat16_tENS5_IJlSC_lEEESJ_SK_NS4_8TiledMMAINS4_8MMA_AtomIJNS4_26SM100_MMA_F16BF16_2x1SM_SSISJ_SJ_fLi256ELi64ELNS4_4UMMA5MajorE0ELSP_0ELNSO_7ScaleInE0ELSQ_0EEEEEENS4_6LayoutINS5_IJSC_SC_SC_EEENS5_IJNSA_ILi0EEESV_SV_EEEEENS5_IJNS4_10UnderscoreESY_SY_EEEEENS4_18SM100_TMA_2SM_LOADENS4_14ComposedLayoutINS4_7SwizzleILi3ELi4ELi3EEENS4_18smem_ptr_flag_bitsILi16EEENST_INS5_IJNSA_ILi8EEESG_EEENS5_IJSG_SC_EEEEEEEvNS4_8identityES11_S1B_vS1C_EENS_8epilogue10collective18CollectiveEpilogueINS1E_23Sm100TmaWarpSpecializedILi3ELi2ELi32ELb1ELb0EEEJNS5_IJSH_SG_SH_EEENS5_IJNST_ISH_SC_EENST_INSA_ILi32EEESC_EEEEESJ_SK_SJ_SK_NS1E_6fusion15FusionCallbacksIS1I_NS1O_17LinearCombinationISJ_fSJ_fLNS_15FloatRoundStyleE2EEES1J_S1N_JEEENS4_5SM1004TMEM4LOAD26SM100_TMEM_LOAD_32dp32b32xENS4_13SM90_TMA_LOADENS12_INS13_ILi2ELi4ELi3EEES16_NST_INS5_IJS17_S1L_EEENS5_IJS1L_SC_EEEEEEENS4_39AutoVectorizingCopyWithAssumedAlignmentILi128EEENS4_14SM90_TMA_STOREES23_S25_S25_EEEvvEEEEvNT_6ParamsE,"",@"SHT_CUDA_INFO"
	.sectionflags	@""
	.align	4


	//----- nvinfo : EIATTR_CUDA_API_VERSION
	.align		4
        /*0000*/ 	.byte	0x04, 0x37
        /*0002*/ 	.short	(.L_31 - .L_30)
.L_30:
        /*0004*/ 	.word	0x00000082


	//----- nvinfo : EIATTR_KPARAM_INFO
	.align		4
.L_31:
        /*0008*/ 	.byte	0x04, 0x17
        /*000a*/ 	.short	(.L_33 - .L_32)
.L_32:
        /*000c*/ 	.word	0x00000000
        /*0010*/ 	.short	0x0000
        /*0012*/ 	.short	0x0000
        /*0014*/ 	.byte	0x00, 0xf0, 0x01, 0x20


	//----- nvinfo : EIATTR_AT_ENTRY_FRAGMENTS
	.align		4
.L_33:
        /*0018*/ 	.byte	0x04, 0x4f
        /*001a*/ 	.short	(.L_35 - .L_34)


	//   ....[0]....
.L_34:
        /*001c*/ 	.word	0x00000007


	//----- nvinfo : EIATTR_RESERVED_SMEM_USED
	.align		4
.L_35:
        /*0020*/ 	.byte	0x01, 0x41
	.zero		2


	//----- nvinfo : EIATTR_SPARSE_MMA_MASK
	.align		4
        /*0024*/ 	.byte	0x03, 0x50
        /*0026*/ 	.short	0x0000


	//----- nvinfo : EIATTR_TCGEN05_2CTA_USED
	.align		4
        /*0028*/ 	.byte	0x01, 0x52
	.zero		2


	//----- nvinfo : EIATTR_MAXREG_COUNT
	.align		4
        /*002c*/ 	.byte	0x03, 0x1b
        /*002e*/ 	.short	0x00ff


	//----- nvinfo : EIATTR_NUM_BARRIERS
	.align		4
        /*0030*/ 	.byte	0x02, 0x4c
        /*0032*/ 	.byte	0x07
	.zero		1


	//----- nvinfo : EIATTR_EXTERNS
	.align		4
        /*0034*/ 	.byte	0x04, 0x0f
        /*0036*/ 	.short	(.L_37 - .L_36)


	//   ....[0]....
	.align		4
.L_36:
        /*0038*/ 	.word	index@(__assertfail)


	//----- nvinfo : EIATTR_MERCURY_ISA_VERSION
	.align		4
.L_37:
        /*003c*/ 	.byte	0x03, 0x5f
        /*003e*/ 	.short	0x0101


	//----- nvinfo : EIATTR_INT_WARP_WIDE_INSTR_OFFSETS
	.align		4
        /*0040*/ 	.byte	0x04, 0x31
        /*0042*/ 	.short	(.L_39 - .L_38)


	//   ....[0]....
.L_38:
        /*0044*/ 	.word	0x00000d10


	//   ....[1]....
        /*0048*/ 	.word	0x00000db0


	//   ....[2]....
        /*004c*/ 	.word	0x00002270


	//   ....[3]....
        /*0050*/ 	.word	0x00004390


	//   ....[4]....
        /*0054*/ 	.word	0x000043c0


	//   ....[5]....
        /*0058*/ 	.word	0x00004410


	//   ....[6]....
        /*005c*/ 	.word	0x00004d00


	//   ....[7]....
        /*0060*/ 	.word	0x00004d20


	//   ....[8]....
        /*0064*/ 	.word	0x00004ff0


	//   ....[9]....
        /*0068*/ 	.word	0x00005120


	//----- nvinfo : EIATTR_COOP_GROUP_MASK_REGIDS
	.align		4
.L_39:
        /*006c*/ 	.byte	0x04, 0x29
        /*006e*/ 	.short	(.L_41 - .L_40)


	//   ....[0]....
.L_40:
        /*0070*/ 	.word	0xffffffff


	//   ....[1]....
        /*0074*/ 	.word	0xffffffff


	//   ....[2]....
        /*0078*/ 	.word	0xffffffff


	//   ....[3]....
        /*007c*/ 	.word	0xffffffff


	//   ....[4]....
        /*0080*/ 	.word	0xffffffff


	//   ....[5]....
        /*0084*/ 	.word	0xffffffff


	//   ....[6]....
        /*0088*/ 	.word	0xffffffff


	//   ....[7]....
        /*008c*/ 	.word	0xffffffff


	//   ....[8]....
        /*0090*/ 	.word	0xffffffff


	//   ....[9]....
        /*0094*/ 	.word	0xffffffff


	//   ....[10]....
        /*0098*/ 	.word	0xffffffff


	//   ....[11]....
        /*009c*/ 	.word	0xffffffff


	//   ....[12]....
        /*00a0*/ 	.word	0xffffffff


	//   ....[13]....
        /*00a4*/ 	.word	0xffffffff


	//----- nvinfo : EIATTR_COOP_GROUP_INSTR_OFFSETS
	.align		4
.L_41:
        /*00a8*/ 	.byte	0x04, 0x28
        /*00aa*/ 	.short	(.L_43 - .L_42)


	//   ....[0]....
.L_42:
        /*00ac*/ 	.word	0x000000c0


	//   ....[1]....
        /*00b0*/ 	.word	0x00000500


	//   ....[2]....
        /*00b4*/ 	.word	0x000006a0


	//   ....[3]....
        /*00b8*/ 	.word	0x00000810


	//   ....[4]....
        /*00bc*/ 	.word	0x00000900


	//   ....[5]....
        /*00c0*/ 	.word	0x00000a60


	//   ....[6]....
        /*00c4*/ 	.word	0x00000bf0


	//   ....[7]....
        /*00c8*/ 	.word	0x00000e30


	//   ....[8]....
        /*00cc*/ 	.word	0x00002150


	//   ....[9]....
        /*00d0*/ 	.word	0x00002fc0


	//   ....[10]....
        /*00d4*/ 	.word	0x00003490


	//   ....[11]....
        /*00d8*/ 	.word	0x000034c0


	//   ....[12]....
        /*00dc*/ 	.word	0x000042a0


	//   ....[13]....
        /*00e0*/ 	.word	0x000044b0


	//----- nvinfo : EIATTR_VRC_CTA_INIT_COUNT
	.align		4
.L_43:
        /*00e4*/ 	.byte	0x02, 0x4a
        /*00e6*/ 	.byte	0x80
	.zero		1


	//----- nvinfo : EIATTR_SYSCALL_OFFSETS
	.align		4
        /*00e8*/ 	.byte	0x04, 0x46
        /*00ea*/ 	.short	(.L_45 - .L_44)


	//   ....[0]....
.L_44:
        /*00ec*/ 	.word	0x00005cd0


	//   ....[1]....
        /*00f0*/ 	.word	0x00005dc0


	//   ....[2]....
        /*00f4*/ 	.word	0x00006600


	//   ....[3]....
        /*00f8*/ 	.word	0x000072b0


	//----- nvinfo : EIATTR_MBARRIER_INSTR_OFFSETS
	.align		4
.L_45:
        /*00fc*/ 	.byte	0x04, 0x39
        /*00fe*/ 	.short	(.L_47 - .L_46)


	//   ....[0]....
.L_46:
        /*0100*/ 	.word	0x000005f0
        /*0104*/ 	.word	0x000000ff
        /*0108*/ 	.word	0x00000000
        /*010c*/ 	.short	0x0100
        /*010e*/ 	.byte	0x08
	.zero		1


	//   ....[1]....
        /*0110*/ 	.word	0x00000600
        /*0114*/ 	.word	0x000000ff
        /*0118*/ 	.word	0x00000028
        /*011c*/ 	.short	0x0100
        /*011e*/ 	.byte	0x08
	.zero		1


	//   ....[2]....
        /*0120*/ 	.word	0x00000610
        /*0124*/ 	.word	0x000000ff
        /*0128*/ 	.word	0x00000008
        /*012c*/ 	.short	0x0100
        /*012e*/ 	.byte	0x08
	.zero		1


	//   ....[3]....
        /*0130*/ 	.word	0x00000620
        /*0134*/ 	.word	0x000000ff
        /*0138*/ 	.word	0x00000030
        /*013c*/ 	.short	0x0100
        /*013e*/ 	.byte	0x08
	.zero		1


	//   ....[4]....
        /*0140*/ 	.word	0x00000630
        /*0144*/ 	.word	0x000000ff
        /*0148*/ 	.word	0x00000010
        /*014c*/ 	.short	0x0100
        /*014e*/ 	.byte	0x08
	.zero		1


	//   ....[5]....
        /*0150*/ 	.word	0x00000640
        /*0154*/ 	.word	0x000000ff
        /*0158*/ 	.word	0x00000038
        /*015c*/ 	.short	0x0100
        /*015e*/ 	.byte	0x08
	.zero		1


	//   ....[6]....
        /*0160*/ 	.word	0x00000650
        /*0164*/ 	.word	0x000000ff
        /*0168*/ 	.word	0x00000018
        /*016c*/ 	.short	0x0100
        /*016e*/ 	.byte	0x08
	.zero		1


	//   ....[7]....
        /*0170*/ 	.word	0x00000660
        /*0174*/ 	.word	0x000000ff
        /*0178*/ 	.word	0x00000040
        /*017c*/ 	.short	0x0100
        /*017e*/ 	.byte	0x08
	.zero		1


	//   ....[8]....
        /*0180*/ 	.word	0x00000670
        /*0184*/ 	.word	0x000000ff
        /*0188*/ 	.word	0x00000020
        /*018c*/ 	.short	0x0100
        /*018e*/ 	.byte	0x08
	.zero		1


	//   ....[9]....
        /*0190*/ 	.word	0x00000680
        /*0194*/ 	.word	0x000000ff
        /*0198*/ 	.word	0x00000048
        /*019c*/ 	.short	0x0100
        /*019e*/ 	.byte	0x08
	.zero		1


	//   ....[10]....
        /*01a0*/ 	.word	0x000007a0
        /*01a4*/ 	.word	0x000000ff
        /*01a8*/ 	.word	0x00000050
        /*01ac*/ 	.short	0x0100
        /*01ae*/ 	.byte	0x09
	.zero		1


	//   ....[11]....
        /*01b0*/ 	.word	0x000007b0
        /*01b4*/ 	.word	0x000000ff
        /*01b8*/ 	.word	0x00000068
        /*01bc*/ 	.short	0x0100
        /*01be*/ 	.byte	0x09
	.zero		1


	//   ....[12]....
        /*01c0*/ 	.word	0x000007c0
        /*01c4*/ 	.word	0x000000ff
        /*01c8*/ 	.word	0x00000058
        /*01cc*/ 	.short	0x0100
        /*01ce*/ 	.byte	0x09
	.zero		1


	//   ....[13]....
        /*01d0*/ 	.word	0x000007d0
        /*01d4*/ 	.word	0x000000ff
        /*01d8*/ 	.word	0x00000070
        /*01dc*/ 	.short	0x0100
        /*01de*/ 	.byte	0x09
	.zero		1


	//   ....[14]....
        /*01e0*/ 	.word	0x000007e0
        /*01e4*/ 	.word	0x000000ff
        /*01e8*/ 	.word	0x00000060
        /*01ec*/ 	.short	0x0100
        /*01ee*/ 	.byte	0x09
	.zero		1


	//   ....[15]....
        /*01f0*/ 	.word	0x000007f0
        /*01f4*/ 	.word	0x000000ff
        /*01f8*/ 	.word	0x00000078
        /*01fc*/ 	.short	0x0100
        /*01fe*/ 	.byte	0x09
	.zero		1


	//   ....[16]....
        /*0200*/ 	.word	0x000008d0
        /*0204*/ 	.word	0x000000ff
        /*0208*/ 	.word	0x00000080
        /*020c*/ 	.short	0x0100
        /*020e*/ 	.byte	0x08
	.zero		1


	//   ....[17]....
        /*0210*/ 	.word	0x000008e0
        /*0214*/ 	.word	0x000000ff
        /*0218*/ 	.word	0x00000088
        /*021c*/ 	.short	0x0100
        /*021e*/ 	.byte	0x08
	.zero		1


	//   ....[18]....
        /*0220*/ 	.word	0x00000a10
        /*0224*/ 	.word	0x000000ff
        /*0228*/ 	.word	0x00000090
        /*022c*/ 	.short	0x0100
        /*022e*/ 	.byte	0x08
	.zero		1


	//   ....[19]....
        /*0230*/ 	.word	0x00000a20
        /*0234*/ 	.word	0x000000ff
        /*0238*/ 	.word	0x000000a0
        /*023c*/ 	.short	0x0100
        /*023e*/ 	.byte	0x08
	.zero		1


	//   ....[20]....
        /*0240*/ 	.word	0x00000a30
        /*0244*/ 	.word	0x000000ff
        /*0248*/ 	.word	0x00000098
        /*024c*/ 	.short	0x0100
        /*024e*/ 	.byte	0x08
	.zero		1


	//   ....[21]....
        /*0250*/ 	.word	0x00000a40
        /*0254*/ 	.word	0x000000ff
        /*0258*/ 	.word	0x000000a8
        /*025c*/ 	.short	0x0100
        /*025e*/ 	.byte	0x08
	.zero		1


	//   ....[22]....
        /*0260*/ 	.word	0x00000b60
        /*0264*/ 	.word	0x000000ff
        /*0268*/ 	.word	0x000000b0
        /*026c*/ 	.short	0x0100
        /*026e*/ 	.byte	0x09
	.zero		1


	//   ....[23]....
        /*0270*/ 	.word	0x00000b70
        /*0274*/ 	.word	0x000000ff
        /*0278*/ 	.word	0x000000d0
        /*027c*/ 	.short	0x0100
        /*027e*/ 	.byte	0x09
	.zero		1


	//   ....[24]....
        /*0280*/ 	.word	0x00000b80
        /*0284*/ 	.word	0x000000ff
        /*0288*/ 	.word	0x000000b8
        /*028c*/ 	.short	0x0100
        /*028e*/ 	.byte	0x09
	.zero		1


	//   ....[25]....
        /*0290*/ 	.word	0x00000b90
        /*0294*/ 	.word	0x000000ff
        /*0298*/ 	.word	0x000000d8
        /*029c*/ 	.short	0x0100
        /*029e*/ 	.byte	0x09
	.zero		1


	//   ....[26]....
        /*02a0*/ 	.word	0x00000ba0
        /*02a4*/ 	.word	0x000000ff
        /*02a8*/ 	.word	0x000000c0
        /*02ac*/ 	.short	0x0100
        /*02ae*/ 	.byte	0x09
	.zero		1


	//   ....[27]....
        /*02b0*/ 	.word	0x00000bb0
        /*02b4*/ 	.word	0x000000ff
        /*02b8*/ 	.word	0x000000e0
        /*02bc*/ 	.short	0x0100
        /*02be*/ 	.byte	0x09
	.zero		1


	//   ....[28]....
        /*02c0*/ 	.word	0x00000bc0
        /*02c4*/ 	.word	0x000000ff
        /*02c8*/ 	.word	0x000000c8
        /*02cc*/ 	.short	0x0100
        /*02ce*/ 	.byte	0x09
	.zero		1


	//   ....[29]....
        /*02d0*/ 	.word	0x00000bd0
        /*02d4*/ 	.word	0x000000ff
        /*02d8*/ 	.word	0x000000e8
        /*02dc*/ 	.short	0x0100
        /*02de*/ 	.byte	0x09
	.zero		1


	//   ....[30]....
        /*02e0*/ 	.word	0x00000cc0
        /*02e4*/ 	.word	0x000000ff
        /*02e8*/ 	.word	0x000000f0
        /*02ec*/ 	.short	0x0100
        /*02ee*/ 	.byte	0x08
	.zero		1


	//   ....[31]....
        /*02f0*/ 	.word	0x00000cd0
        /*02f4*/ 	.word	0x000000ff
        /*02f8*/ 	.word	0x00000100
        /*02fc*/ 	.short	0x0100
        /*02fe*/ 	.byte	0x08
	.zero		1


	//   ....[32]....
        /*0300*/ 	.word	0x00000ce0
        /*0304*/ 	.word	0x000000ff
        /*0308*/ 	.word	0x000000f8
        /*030c*/ 	.short	0x0100
        /*030e*/ 	.byte	0x08
	.zero		1


	//   ....[33]....
        /*0310*/ 	.word	0x00000cf0
        /*0314*/ 	.word	0x000000ff
        /*0318*/ 	.word	0x00000108
        /*031c*/ 	.short	0x0100
        /*031e*/ 	.byte	0x08
	.zero		1


	//   ....[34]....
        /*0320*/ 	.word	0x00000de0
        /*0324*/ 	.word	0x000000ff
        /*0328*/ 	.word	0x00000110
        /*032c*/ 	.short	0x0100
        /*032e*/ 	.byte	0x06
	.zero		1


	//   ....[35]....
        /*0330*/ 	.word	0x000017f0
        /*0334*/ 	.word	0x00000002
        /*0338*/ 	.word	0x00000100
        /*033c*/ 	.short	0x010a
        /*033e*/ 	.byte	0xff
	.zero		1


	//   ....[36]....
        /*0340*/ 	.word	0x00001820
        /*0344*/ 	.word	0x00000002
        /*0348*/ 	.word	0x000000f0
        /*034c*/ 	.short	0x0101
        /*034e*/ 	.byte	0xff
	.zero		1


	//   ....[37]....
        /*0350*/ 	.word	0x000018f0
        /*0354*/ 	.word	0x000000ff
        /*0358*/ 	.word	0x00000028
        /*035c*/ 	.short	0x010a
        /*035e*/ 	.byte	0x08
	.zero		1


	//   ....[38]....
        /*0360*/ 	.word	0x000019f0
        /*0364*/ 	.word	0x000000ff
        /*0368*/ 	.word	0x00000028
        /*036c*/ 	.short	0x010a
        /*036e*/ 	.byte	0x21
	.zero		1


	//   ....[39]....
        /*0370*/ 	.word	0x00001ba0
        /*0374*/ 	.word	0x000000ff
        /*0378*/ 	.word	0x00000028
        /*037c*/ 	.short	0x010a
        /*037e*/ 	.byte	0x08
	.zero		1


	//   ....[40]....
        /*0380*/ 	.word	0x00001d60
        /*0384*/ 	.word	0x000000ff
        /*0388*/ 	.word	0x00000088
        /*038c*/ 	.short	0x0101
        /*038e*/ 	.byte	0x04
	.zero		1


	//   ....[41]....
        /*0390*/ 	.word	0x00001d80
        /*0394*/ 	.word	0x000000ff
        /*0398*/ 	.word	0x00000028
        /*039c*/ 	.short	0x010a
        /*039e*/ 	.byte	0x08
	.zero		1


	//   ....[42]....
        /*03a0*/ 	.word	0x00001e00
        /*03a4*/ 	.word	0x000000ff
        /*03a8*/ 	.word	0x00000028
        /*03ac*/ 	.short	0x010a
        /*03ae*/ 	.byte	0x21
	.zero		1


	//   ....[43]....
        /*03b0*/ 	.word	0x00001f90
        /*03b4*/ 	.word	0x000000ff
        /*03b8*/ 	.word	0x00000028
        /*03bc*/ 	.short	0x010a
        /*03be*/ 	.byte	0x08
	.zero		1


	//   ....[44]....
        /*03c0*/ 	.word	0x00002180
        /*03c4*/ 	.word	0x00000002
        /*03c8*/ 	.word	0x00000090
        /*03cc*/ 	.short	0x010a
        /*03ce*/ 	.byte	0xff
	.zero		1


	//   ....[45]....
        /*03d0*/ 	.word	0x00002240
        /*03d4*/ 	.word	0x00000002
        /*03d8*/ 	.word	0x00000000
        /*03dc*/ 	.short	0x0101
        /*03de*/ 	.byte	0xff
	.zero		1


	//   ....[46]....
        /*03e0*/ 	.word	0x000027a0
        /*03e4*/ 	.word	0x000000ff
        /*03e8*/ 	.word	0x00000000
        /*03ec*/ 	.short	0x010a
        /*03ee*/ 	.byte	0x05
	.zero		1


	//   ....[47]....
        /*03f0*/ 	.word	0x00002830
        /*03f4*/ 	.word	0x000000ff
        /*03f8*/ 	.word	0x00000000
        /*03fc*/ 	.short	0x010a
        /*03fe*/ 	.byte	0x05
	.zero		1


	//   ....[48]....
        /*0400*/ 	.word	0x000028c0
        /*0404*/ 	.word	0x000000ff
        /*0408*/ 	.word	0x00000000
        /*040c*/ 	.short	0x010a
        /*040e*/ 	.byte	0x05
	.zero		1


	//   ....[49]....
        /*0410*/ 	.word	0x00002950
        /*0414*/ 	.word	0x000000ff
        /*0418*/ 	.word	0x00000000
        /*041c*/ 	.short	0x010a
        /*041e*/ 	.byte	0x05
	.zero		1


	//   ....[50]....
        /*0420*/ 	.word	0x000029f0
        /*0424*/ 	.word	0x00000000
        /*0428*/ 	.word	0x00000000
        /*042c*/ 	.short	0x010a
        /*042e*/ 	.byte	0xff
	.zero		1


	//   ....[51]....
        /*0430*/ 	.word	0x00002b20
        /*0434*/ 	.word	0x00000000
        /*0438*/ 	.word	0x000000f0
        /*043c*/ 	.short	0x010a
        /*043e*/ 	.byte	0xff
	.zero		1


	//   ....[52]....
        /*0440*/ 	.word	0x00002b90
        /*0444*/ 	.word	0x00000000
        /*0448*/ 	.word	0x00000000
        /*044c*/ 	.short	0x0101
        /*044e*/ 	.byte	0xff
	.zero		1


	//   ....[53]....
        /*0450*/ 	.word	0x00002bb0
        /*0454*/ 	.word	0x000000ff
        /*0458*/ 	.word	0x000000a0
        /*045c*/ 	.short	0x010a
        /*045e*/ 	.byte	0x05
	.zero		1


	//   ....[54]....
        /*0460*/ 	.word	0x00002cd0
        /*0464*/ 	.word	0x00000000
        /*0468*/ 	.word	0x00000090
        /*046c*/ 	.short	0x010a
        /*046e*/ 	.byte	0xff
	.zero		1


	//   ....[55]....
        /*0470*/ 	.word	0x00002dd0
        /*0474*/ 	.word	0x00000000
        /*0478*/ 	.word	0x00000000
        /*047c*/ 	.short	0x0101
        /*047e*/ 	.byte	0xff
	.zero		1


	//   ....[56]....
        /*0480*/ 	.word	0x00002e60
        /*0484*/ 	.word	0x000000ff
        /*0488*/ 	.word	0x000000a0
        /*048c*/ 	.short	0x0106
        /*048e*/ 	.byte	0x05
	.zero		1


	//   ....[57]....
        /*0490*/ 	.word	0x00002e80
        /*0494*/ 	.word	0x000000ff
        /*0498*/ 	.word	0x000000a0
        /*049c*/ 	.short	0x010a
        /*049e*/ 	.byte	0x05
	.zero		1


	//   ....[58]....
        /*04a0*/ 	.word	0x00002f10
        /*04a4*/ 	.word	0x000000ff
        /*04a8*/ 	.word	0x000000a0
        /*04ac*/ 	.short	0x0106
        /*04ae*/ 	.byte	0x04
	.zero		1


	//   ....[59]....
        /*04b0*/ 	.word	0x00002f50
        /*04b4*/ 	.word	0x00000000
        /*04b8*/ 	.word	0x000000a0
        /*04bc*/ 	.short	0x010a
        /*04be*/ 	.byte	0xff
	.zero		1


	//   ....[60]....
        /*04c0*/ 	.word	0x00003190
        /*04c4*/ 	.word	0x000000ff
        /*04c8*/ 	.word	0x00000008
        /*04cc*/ 	.short	0x010a
        /*04ce*/ 	.byte	0x06
	.zero		1


	//   ....[61]....
        /*04d0*/ 	.word	0x000031b0
        /*04d4*/ 	.word	0x000000ff
        /*04d8*/ 	.word	0x00000008
        /*04dc*/ 	.short	0x010a
        /*04de*/ 	.byte	0x06
	.zero		1


	//   ....[62]....
        /*04e0*/ 	.word	0x00003340
        /*04e4*/ 	.word	0x000000ff
        /*04e8*/ 	.word	0x00000008
        /*04ec*/ 	.short	0x010a
        /*04ee*/ 	.byte	0x06
	.zero		1


	//   ....[63]....
        /*04f0*/ 	.word	0x00003360
        /*04f4*/ 	.word	0x000000ff
        /*04f8*/ 	.word	0x00000008
        /*04fc*/ 	.short	0x010a
        /*04fe*/ 	.byte	0x06
	.zero		1


	//   ....[64]....
        /*0500*/ 	.word	0x00003420
        /*0504*/ 	.word	0x000000ff
        /*0508*/ 	.word	0x00000000
        /*050c*/ 	.short	0x0101
        /*050e*/ 	.byte	0x07
	.zero		1


	//   ....[65]....
        /*0510*/ 	.word	0x000037e0
        /*0514*/ 	.word	0x00000000
        /*0518*/ 	.word	0x00000090
        /*051c*/ 	.short	0x010a
        /*051e*/ 	.byte	0xff
	.zero		1


	//   ....[66]....
        /*0520*/ 	.word	0x000038a0
        /*0524*/ 	.word	0x00000000
        /*0528*/ 	.word	0x00000000
        /*052c*/ 	.short	0x0101
        /*052e*/ 	.byte	0xff
	.zero		1


	//   ....[67]....
        /*0530*/ 	.word	0x00003950
        /*0534*/ 	.word	0x000000ff
        /*0538*/ 	.word	0x00000000
        /*053c*/ 	.short	0x010a
        /*053e*/ 	.byte	0x09
	.zero		1


	//   ....[68]....
        /*0540*/ 	.word	0x00003970
        /*0544*/ 	.word	0x000000ff
        /*0548*/ 	.word	0x000000d0
        /*054c*/ 	.short	0x010a
        /*054e*/ 	.byte	0x08
	.zero		1


	//   ....[69]....
        /*0550*/ 	.word	0x00003a20
        /*0554*/ 	.word	0x000000ff
        /*0558*/ 	.word	0x00000000
        /*055c*/ 	.short	0x010a
        /*055e*/ 	.byte	0x0e
	.zero		1


	//   ....[70]....
        /*0560*/ 	.word	0x00003b50
        /*0564*/ 	.word	0x000000ff
        /*0568*/ 	.word	0x00000000
        /*056c*/ 	.short	0x010a
        /*056e*/ 	.byte	0x26
	.zero		1


	//   ....[71]....
        /*0570*/ 	.word	0x00003f90
        /*0574*/ 	.word	0x000000ff
        /*0578*/ 	.word	0x00000000
        /*057c*/ 	.short	0x010a
        /*057e*/ 	.byte	0x08
	.zero		1


	//   ....[72]....
        /*0580*/ 	.word	0x00004020
        /*0584*/ 	.word	0x000000ff
        /*0588*/ 	.word	0x00000000
        /*058c*/ 	.short	0x010a
        /*058e*/ 	.byte	0x08
	.zero		1


	//   ....[73]....
        /*0590*/ 	.word	0x000040b0
        /*0594*/ 	.word	0x000000ff
        /*0598*/ 	.word	0x00000000
        /*059c*/ 	.short	0x010a
        /*059e*/ 	.byte	0x08
	.zero		1


	//   ....[74]....
        /*05a0*/ 	.word	0x00004150
        /*05a4*/ 	.word	0x00000000
        /*05a8*/ 	.word	0x00000000
        /*05ac*/ 	.short	0x010a
        /*05ae*/ 	.byte	0xff
	.zero		1


	//   ....[75]....
        /*05b0*/ 	.word	0x00004190
        /*05b4*/ 	.word	0x00000000
        /*05b8*/ 	.word	0x00000000
        /*05bc*/ 	.short	0x010a
        /*05be*/ 	.byte	0xff
	.zero		1


	//   ....[76]....
        /*05c0*/ 	.word	0x00004200
        /*05c4*/ 	.word	0x000000ff
        /*05c8*/ 	.word	0x00000000
        /*05cc*/ 	.short	0x0101
        /*05ce*/ 	.byte	0x05
	.zero		1


	//   ....[77]....
        /*05d0*/ 	.word	0x00004240
        /*05d4*/ 	.word	0x000000ff
        /*05d8*/ 	.word	0x00000110
        /*05dc*/ 	.short	0x010a
        /*05de*/ 	.byte	0x07
	.zero		1


	//   ....[78]....
        /*05e0*/ 	.word	0x00004290
        /*05e4*/ 	.word	0x000000ff
        /*05e8*/ 	.word	0x00000000
        /*05ec*/ 	.short	0x0101
        /*05ee*/ 	.byte	0x05
	.zero		1


	//   ....[79]....
        /*05f0*/ 	.word	0x000046a0
        /*05f4*/ 	.word	0x00000000
        /*05f8*/ 	.word	0x00000090
        /*05fc*/ 	.short	0x010a
        /*05fe*/ 	.byte	0xff
	.zero		1


	//   ....[80]....
        /*0600*/ 	.word	0x00004760
        /*0604*/ 	.word	0x00000000
        /*0608*/ 	.word	0x00000000
        /*060c*/ 	.short	0x0101
        /*060e*/ 	.byte	0xff
	.zero		1


	//   ....[81]....
        /*0610*/ 	.word	0x00004a80
        /*0614*/ 	.word	0x000000ff
        /*0618*/ 	.word	0x00000088
        /*061c*/ 	.short	0x010a
        /*061e*/ 	.byte	0x06
	.zero		1


	//   ....[82]....
        /*0620*/ 	.word	0x00004ca0
        /*0624*/ 	.word	0x000000ff
        /*0628*/ 	.word	0x00000068
        /*062c*/ 	.short	0x010a
        /*062e*/ 	.byte	0x0f
	.zero		1


	//   ....[83]....
        /*0630*/ 	.word	0x00004ea0
        /*0634*/ 	.word	0x000000ff
        /*0638*/ 	.word	0x00000050
        /*063c*/ 	.short	0x010b
        /*063e*/ 	.byte	0x0f
	.zero		1


	//   ....[84]....
        /*0640*/ 	.word	0x00004ef0
        /*0644*/ 	.word	0x000000ff
        /*0648*/ 	.word	0x00000000
        /*064c*/ 	.short	0x0101
        /*064e*/ 	.byte	0x10
	.zero		1


	//   ....[85]....
        /*0650*/ 	.word	0x00004f30
        /*0654*/ 	.word	0x000000ff
        /*0658*/ 	.word	0x00000068
        /*065c*/ 	.short	0x010a
        /*065e*/ 	.byte	0x0d
	.zero		1


	//   ....[86]....
        /*0660*/ 	.word	0x00005170
        /*0664*/ 	.word	0x000000ff
        /*0668*/ 	.word	0x00000050
        /*066c*/ 	.short	0x010b
        /*066e*/ 	.byte	0x0d
	.zero		1


	//   ....[87]....
        /*0670*/ 	.word	0x000051e0
        /*0674*/ 	.word	0x000000ff
        /*0678*/ 	.word	0x00000000
        /*067c*/ 	.short	0x0101
        /*067e*/ 	.byte	0x0f
	.zero		1


	//   ....[88]....
        /*0680*/ 	.word	0x00005230
        /*0684*/ 	.word	0x000000ff
        /*0688*/ 	.word	0x00000000
        /*068c*/ 	.short	0x010a
        /*068e*/ 	.byte	0x04
	.zero		1


	//   ....[89]....
        /*0690*/ 	.word	0x000052c0
        /*0694*/ 	.word	0x000000ff
        /*0698*/ 	.word	0x00000000
        /*069c*/ 	.short	0x010a
        /*069e*/ 	.byte	0x04
	.zero		1


	//   ....[90]....
        /*06a0*/ 	.word	0x00005360
        /*06a4*/ 	.word	0x00000000
        /*06a8*/ 	.word	0x00000000
        /*06ac*/ 	.short	0x010a
        /*06ae*/ 	.byte	0xff
	.zero		1


	//   ....[91]....
        /*06b0*/ 	.word	0x000056a0
        /*06b4*/ 	.word	0x00000000
        /*06b8*/ 	.word	0x00000090
        /*06bc*/ 	.short	0x010a
        /*06be*/ 	.byte	0xff
	.zero		1


	//   ....[92]....
        /*06c0*/ 	.word	0x000057b0
        /*06c4*/ 	.word	0x00000000
        /*06c8*/ 	.word	0x00000000
        /*06cc*/ 	.short	0x0101
        /*06ce*/ 	.byte	0xff
	.zero		1


	//   ....[93]....
        /*06d0*/ 	.word	0x00006250
        /*06d4*/ 	.word	0x00000000
        /*06d8*/ 	.word	0x00000050
        /*06dc*/ 	.short	0x010a
        /*06de*/ 	.byte	0xff
	.zero		1


	//   ....[94]....
        /*06e0*/ 	.word	0x000062c0
        /*06e4*/ 	.word	0x0000006a
        /*06e8*/ 	.word	0x000000b0
        /*06ec*/ 	.short	0x010a
        /*06ee*/ 	.byte	0xff
	.zero		1


	//   ....[95]....
        /*06f0*/ 	.word	0x000063b0
        /*06f4*/ 	.word	0x00000000
        /*06f8*/ 	.word	0x00000050
        /*06fc*/ 	.short	0x010a
        /*06fe*/ 	.byte	0xff
	.zero		1


	//   ....[96]....
        /*0700*/ 	.word	0x000064e0
        /*0704*/ 	.word	0x0000006a
        /*0708*/ 	.word	0x000000b0
        /*070c*/ 	.short	0x010a
        /*070e*/ 	.byte	0xff
	.zero		1


	//   ....[97]....
        /*0710*/ 	.word	0x00006ff0
        /*0714*/ 	.word	0x00000000
        /*0718*/ 	.word	0x00000000
        /*071c*/ 	.short	0x0101
        /*071e*/ 	.byte	0xff
	.zero		1


	//   ....[98]....
        /*0720*/ 	.word	0x00007000
        /*0724*/ 	.word	0x00000002
        /*0728*/ 	.word	0x00000050
        /*072c*/ 	.short	0x010a
        /*072e*/ 	.byte	0xff
	.zero		1


	//   ....[99]....
        /*0730*/ 	.word	0x000070d0
        /*0734*/ 	.word	0x00000002
        /*0738*/ 	.word	0x00000050
        /*073c*/ 	.short	0x010a
        /*073e*/ 	.byte	0xff
	.zero		1


	//   ....[100]....
        /*0740*/ 	.word	0x00007550
        /*0744*/ 	.word	0x0000006a
        /*0748*/ 	.word	0x00000000
        /*074c*/ 	.short	0x0101
        /*074e*/ 	.byte	0xff
	.zero		1


	//   ....[101]....
        /*0750*/ 	.word	0x00007d60
        /*0754*/ 	.word	0x00000000
        /*0758*/ 	.word	0x00000000
        /*075c*/ 	.short	0x0101
        /*075e*/ 	.byte	0xff
	.zero		1


	//   ....[102]....
        /*0760*/ 	.word	0x00007fd0
        /*0764*/ 	.word	0x000000ff
        /*0768*/ 	.word	0x00000000
        /*076c*/ 	.short	0x0101
        /*076e*/ 	.byte	0x04
	.zero		1


	//   ....[103]....
        /*0770*/ 	.word	0x00007ff0
        /*0774*/ 	.word	0x00000002
        /*0778*/ 	.word	0x00000100
        /*077c*/ 	.short	0x010a
        /*077e*/ 	.byte	0xff
	.zero		1


	//   ....[104]....
        /*0780*/ 	.word	0x00008050
        /*0784*/ 	.word	0x00000002
        /*0788*/ 	.word	0x00000028
        /*078c*/ 	.short	0x010a
        /*078e*/ 	.byte	0xff
	.zero		1


	//   ....[105]....
        /*0790*/ 	.word	0x000080b0
        /*0794*/ 	.word	0x00000002
        /*0798*/ 	.word	0x00000028
        /*079c*/ 	.short	0x010a
        /*079e*/ 	.byte	0xff
	.zero		1


	//   ....[106]....
        /*07a0*/ 	.word	0x00008100
        /*07a4*/ 	.word	0x00000002
        /*07a8*/ 	.word	0x00000090
        /*07ac*/ 	.short	0x010a
        /*07ae*/ 	.byte	0xff
	.zero		1


	//   ....[107]....
        /*07b0*/ 	.word	0x00008160
        /*07b4*/ 	.word	0x00000000
        /*07b8*/ 	.word	0x00000000
        /*07bc*/ 	.short	0x010a
        /*07be*/ 	.byte	0xff
	.zero		1


	//   ....[108]....
        /*07c0*/ 	.word	0x000081c0
        /*07c4*/ 	.word	0x00000000
        /*07c8*/ 	.word	0x00000000
        /*07cc*/ 	.short	0x010a
        /*07ce*/ 	.byte	0xff
	.zero		1


	//   ....[109]....
        /*07d0*/ 	.word	0x00008220
        /*07d4*/ 	.word	0x00000000
        /*07d8*/ 	.word	0x00000000
        /*07dc*/ 	.short	0x010a
        /*07de*/ 	.byte	0xff
	.zero		1


	//   ....[110]....
        /*07e0*/ 	.word	0x00008280
        /*07e4*/ 	.word	0x00000000
        /*07e8*/ 	.word	0x00000000
        /*07ec*/ 	.short	0x010a
        /*07ee*/ 	.byte	0xff
	.zero		1


	//   ....[111]....
        /*07f0*/ 	.word	0x000082d0
        /*07f4*/ 	.word	0x00000000
        /*07f8*/ 	.word	0x000000f0
        /*07fc*/ 	.short	0x010a
        /*07fe*/ 	.byte	0xff
	.zero		1


	//   ....[112]....
        /*0800*/ 	.word	0x00008330
        /*0804*/ 	.word	0x00000000
        /*0808*/ 	.word	0x000000a0
        /*080c*/ 	.short	0x010a
        /*080e*/ 	.byte	0xff
	.zero		1


	//   ....[113]....
        /*0810*/ 	.word	0x00008380
        /*0814*/ 	.word	0x00000000
        /*0818*/ 	.word	0x00000090
        /*081c*/ 	.short	0x010a
        /*081e*/ 	.byte	0xff
	.zero		1


	//   ....[114]....
        /*0820*/ 	.word	0x000083e0
        /*0824*/ 	.word	0x00000000
        /*0828*/ 	.word	0x000000a0
        /*082c*/ 	.short	0x010a
        /*082e*/ 	.byte	0xff
	.zero		1


	//   ....[115]....
        /*0830*/ 	.word	0x00008440
        /*0834*/ 	.word	0x00000004
        /*0838*/ 	.word	0x00000008
        /*083c*/ 	.short	0x010a
        /*083e*/ 	.byte	0xff
	.zero		1


	//   ....[116]....
        /*0840*/ 	.word	0x00008520
        /*0844*/ 	.word	0x00000002
        /*0848*/ 	.word	0x00000008
        /*084c*/ 	.short	0x010a
        /*084e*/ 	.byte	0xff
	.zero		1


	//   ....[117]....
        /*0850*/ 	.word	0x00008570
        /*0854*/ 	.word	0x00000000
        /*0858*/ 	.word	0x00000090
        /*085c*/ 	.short	0x010a
        /*085e*/ 	.byte	0xff
	.zero		1


	//   ....[118]....
        /*0860*/ 	.word	0x000085d0
        /*0864*/ 	.word	0x00000000
        /*0868*/ 	.word	0x000000d0
        /*086c*/ 	.short	0x010a
        /*086e*/ 	.byte	0xff
	.zero		1


	//   ....[119]....
        /*0870*/ 	.word	0x00008630
        /*0874*/ 	.word	0x00000000
        /*0878*/ 	.word	0x00000000
        /*087c*/ 	.short	0x010a
        /*087e*/ 	.byte	0xff
	.zero		1


	//   ....[120]....
        /*0880*/ 	.word	0x00008690
        /*0884*/ 	.word	0x00000000
        /*0888*/ 	.word	0x00000000
        /*088c*/ 	.short	0x010a
        /*088e*/ 	.byte	0xff
	.zero		1


	//   ....[121]....
        /*0890*/ 	.word	0x000086f0
        /*0894*/ 	.word	0x00000000
        /*0898*/ 	.word	0x00000000
        /*089c*/ 	.short	0x010a
        /*089e*/ 	.byte	0xff
	.zero		1


	//   ....[122]....
        /*08a0*/ 	.word	0x00008750
        /*08a4*/ 	.word	0x00000000
        /*08a8*/ 	.word	0x00000000
        /*08ac*/ 	.short	0x010a
        /*08ae*/ 	.byte	0xff
	.zero		1


	//   ....[123]....
        /*08b0*/ 	.word	0x000087b0
        /*08b4*/ 	.word	0x00000000
        /*08b8*/ 	.word	0x00000110
        /*08bc*/ 	.short	0x010a
        /*08be*/ 	.byte	0xff
	.zero		1


	//   ....[124]....
        /*08c0*/ 	.word	0x00008800
        /*08c4*/ 	.word	0x00000000
        /*08c8*/ 	.word	0x00000090
        /*08cc*/ 	.short	0x010a
        /*08ce*/ 	.byte	0xff
	.zero		1


	//   ....[125]....
        /*08d0*/ 	.word	0x00008860
        /*08d4*/ 	.word	0x00000000
        /*08d8*/ 	.word	0x00000088
        /*08dc*/ 	.short	0x010a
        /*08de*/ 	.byte	0xff
	.zero		1


	//   ....[126]....
        /*08e0*/ 	.word	0x000088c0
        /*08e4*/ 	.word	0x00000000
        /*08e8*/ 	.word	0x00000068
        /*08ec*/ 	.short	0x010a
        /*08ee*/ 	.byte	0xff
	.zero		1


	//   ....[127]....
        /*08f0*/ 	.word	0x00008920
        /*08f4*/ 	.word	0x00000000
        /*08f8*/ 	.word	0x00000068
        /*08fc*/ 	.short	0x010a
        /*08fe*/ 	.byte	0xff
	.zero		1


	//   ....[128]....
        /*0900*/ 	.word	0x00008980
        /*0904*/ 	.word	0x00000000
        /*0908*/ 	.word	0x00000000
        /*090c*/ 	.short	0x010a
        /*090e*/ 	.byte	0xff
	.zero		1


	//   ....[129]....
        /*0910*/ 	.word	0x000089e0
        /*0914*/ 	.word	0x00000000
        /*0918*/ 	.word	0x00000000
        /*091c*/ 	.short	0x010a
        /*091e*/ 	.byte	0xff
	.zero		1


	//   ....[130]....
        /*0920*/ 	.word	0x00008a30
        /*0924*/ 	.word	0x00000000
        /*0928*/ 	.word	0x00000090
        /*092c*/ 	.short	0x010a
        /*092e*/ 	.byte	0xff
	.zero		1


	//   ....[131]....
        /*0930*/ 	.word	0x00008a80
        /*0934*/ 	.word	0x00000000
        /*0938*/ 	.word	0x00000050
        /*093c*/ 	.short	0x010a
        /*093e*/ 	.byte	0xff
	.zero		1


	//   ....[132]....
        /*0940*/ 	.word	0x00008ad0
        /*0944*/ 	.word	0x0000006a
        /*0948*/ 	.word	0x000000b0
        /*094c*/ 	.short	0x010a
        /*094e*/ 	.byte	0xff
	.zero		1


	//   ....[133]....
        /*0950*/ 	.word	0x00008b20
        /*0954*/ 	.word	0x00000002
        /*0958*/ 	.word	0x00000050
        /*095c*/ 	.short	0x010a
        /*095e*/ 	.byte	0xff
	.zero		1


	//----- nvinfo : EIATTR_NUM_MBARRIERS
	.align		4
.L_47:
        /*0960*/ 	.byte	0x03, 0x38
        /*0962*/ 	.short	0x0023


	//----- nvinfo : EIATTR_EXIT_INSTR_OFFSETS
	.align		4
        /*0964*/ 	.byte	0x04, 0x1c
        /*0966*/ 	.short	(.L_49 - .L_48)


	//   ....[0]....
.L_48:
        /*0968*/ 	.word	0x00002a20


	//   ....[1]....
        /*096c*/ 	.word	0x00002f20


	//   ....[2]....
        /*0970*/ 	.word	0x00002f80


	//   ....[3]....
        /*0974*/ 	.word	0x000044c0


	//   ....[4]....
        /*0978*/ 	.word	0x00005390


	//   ....[5]....
        /*097c*/ 	.word	0x000053d0


	//   ....[6]....
        /*0980*/ 	.word	0x00007ec0


	//   ....[7]....
        /*0984*/ 	.word	0x00007f40


	//   ....[8]....
        /*0988*/ 	.word	0x00007f70


	//   ....[9]....
        /*098c*/ 	.word	0x00007fe0


	//----- nvinfo : EIATTR_MAX_THREADS
	.align		4
.L_49:
        /*0990*/ 	.byte	0x04, 0x05
        /*0992*/ 	.short	(.L_51 - .L_50)
.L_50:
        /*0994*/ 	.word	0x00000100
        /*0998*/ 	.word	0x00000001
        /*099c*/ 	.word	0x00000001


	//----- nvinfo : EIATTR_CRS_STACK_SIZE
	.align		4
.L_51:
        /*09a0*/ 	.byte	0x04, 0x1e
        /*09a2*/ 	.short	(.L_53 - .L_52)
.L_52:
        /*09a4*/ 	.word	0x00000000


	//----- nvinfo : EIATTR_CBANK_PARAM_SIZE
	.align		4
.L_53:
        /*09a8*/ 	.byte	0x03, 0x19
        /*09aa*/ 	.short	0x0800


	//----- nvinfo : EIATTR_PARAM_CBANK
	.align		4
        /*09ac*/ 	.byte	0x04, 0x0a
        /*09ae*/ 	.short	(.L_55 - .L_54)
	.align		4
.L_54:
        /*09b0*/ 	.word	index@(.nv.constant0._ZN7cutlass13device_kernelINS_4gemm6kernel13GemmUniversalIN4cute5tupleIJiiiiEEENS1_10collective13CollectiveMmaINS1_35MainloopSm100TmaUmmaWarpSpecializedILi5ELi2ELi4ENS5_IJNS4_1CILi2EEENSA_ILi1EEESC_EEEEENS5_IJNSA_ILi256EEENSA_ILi64EEENSA_ILi128EEEEEENS_10bfloat16_tENS5_IJlSC_lEEESJ_SK_NS4_8TiledMMAINS4_8MMA_AtomIJNS4_26SM100_MMA_F16BF16_2x1SM_SSISJ_SJ_fLi256ELi64ELNS4_4UMMA5MajorE0ELSP_0ELNSO_7ScaleInE0ELSQ_0EEEEEENS4_6LayoutINS5_IJSC_SC_SC_EEENS5_IJNSA_ILi0EEESV_SV_EEEEENS5_IJNS4_10UnderscoreESY_SY_EEEEENS4_18SM100_TMA_2SM_LOADENS4_14ComposedLayoutINS4_7SwizzleILi3ELi4ELi3EEENS4_18smem_ptr_flag_bitsILi16EEENST_INS5_IJNSA_ILi8EEESG_EEENS5_IJSG_SC_EEEEEEEvNS4_8identityES11_S1B_vS1C_EENS_8epilogue10collective18CollectiveEpilogueINS1E_23Sm100TmaWarpSpecializedILi3ELi2ELi32ELb1ELb0EEEJNS5_IJSH_SG_SH_EEENS5_IJNST_ISH_SC_EENST_INSA_ILi32EEESC_EEEEESJ_SK_SJ_SK_NS1E_6fusion15FusionCallbacksIS1I_NS1O_17LinearCombinationISJ_fSJ_fLNS_15FloatRoundStyleE2EEES1J_S1N_JEEENS4_5SM1004TMEM4LOAD26SM100_TMEM_LOAD_32dp32b32xENS4_13SM90_TMA_LOADENS12_INS13_ILi2ELi4ELi3EEES16_NST_INS5_IJS17_S1L_EEENS5_IJS1L_SC_EEEEEEENS4_39AutoVectorizingCopyWithAssumedAlignmentILi128EEENS4_14SM90_TMA_STOREES23_S25_S25_EEEvvEEEEvNT_6ParamsE)
        /*09b4*/ 	.short	0x0380
        /*09b6*/ 	.short	0x0800


	//----- nvinfo : EIATTR_SW_WAR
	.align		4
.L_55:
        /*09b8*/ 	.byte	0x04, 0x36
        /*09ba*/ 	.short	(.L_57 - .L_56)
.L_56:
        /*09bc*/ 	.word	0x00000008
.L_57:


//--------------------- .nv.callgraph             --------------------------
	.section	.nv.callgraph,"",@"SHT_CUDA_CALLGRAPH"
	.align	4
	.sectionentsize	8
	.align		4
        /*0000*/ 	.word	0x00000000
	.align		4
        /*0004*/ 	.word	0xffffffff
	.align		4
        /*0008*/ 	.word	index@(_ZN7cutlass13device_kernelINS_4gemm6kernel13GemmUniversalIN4cute5tupleIJiiiiEEENS1_10collective13CollectiveMmaINS1_35MainloopSm100TmaUmmaWarpSpecializedILi5ELi2ELi4ENS5_IJNS4_1CILi2EEENSA_ILi1EEESC_EEEEENS5_IJNSA_ILi256EEENSA_ILi64EEENSA_ILi128EEEEEENS_10bfloat16_tENS5_IJlSC_lEEESJ_SK_NS4_8TiledMMAINS4_8MMA_AtomIJNS4_26SM100_MMA_F16BF16_2x1SM_SSISJ_SJ_fLi256ELi64ELNS4_4UMMA5MajorE0ELSP_0ELNSO_7ScaleInE0ELSQ_0EEEEEENS4_6LayoutINS5_IJSC_SC_SC_EEENS5_IJNSA_ILi0EEESV_SV_EEEEENS5_IJNS4_10UnderscoreESY_SY_EEEEENS4_18SM100_TMA_2SM_LOADENS4_14ComposedLayoutINS4_7SwizzleILi3ELi4ELi3EEENS4_18smem_ptr_flag_bitsILi16EEENST_INS5_IJNSA_ILi8EEESG_EEENS5_IJSG_SC_EEEEEEEvNS4_8identityES11_S1B_vS1C_EENS_8epilogue10collective18CollectiveEpilogueINS1E_23Sm100TmaWarpSpecializedILi3ELi2ELi32ELb1ELb0EEEJNS5_IJSH_SG_SH_EEENS5_IJNST_ISH_SC_EENST_INSA_ILi32EEESC_EEEEESJ_SK_SJ_SK_NS1E_6fusion15FusionCallbacksIS1I_NS1O_17LinearCombinationISJ_fSJ_fLNS_15FloatRoundStyleE2EEES1J_S1N_JEEENS4_5SM1004TMEM4LOAD26SM100_TMEM_LOAD_32dp32b32xENS4_13SM90_TMA_LOADENS12_INS13_ILi2ELi4ELi3EEES16_NST_INS5_IJS17_S1L_EEENS5_IJS1L_SC_EEEEEEENS4_39AutoVectorizingCopyWithAssumedAlignmentILi128EEENS4_14SM90_TMA_STOREES23_S25_S25_EEEvvEEEEvNT_6ParamsE)
	.align		4
        /*000c*/ 	.word	index@(__assertfail)
	.align		4
        /*0010*/ 	.word	0x00000000
	.align		4
        /*0014*/ 	.word	0xfffffffe
	.align		4
        /*0018*/ 	.word	0x00000000
	.align		4
        /*001c*/ 	.word	0xfffffffd
	.align		4
        /*0020*/ 	.word	0x00000000
	.align		4
        /*0024*/ 	.word	0xfffffffc


//--------------------- .nv.constant4             --------------------------
	.section	.nv.constant4,"a",@progbits
	.align	8
	.align		8
.nv.constant4:
        /*0000*/ 	.dword	__assertfail
	.align		8
        /*0008*/ 	.dword	__unnamed_1
	.align		8
        /*0010*/ 	.dword	__unnamed_2
	.align		8
        /*0018*/ 	.dword	_ZN40_INTERNAL_33ea36ae_4_k_cu_b805bc7e_314644cuda3std3__45__cpo5beginE
	.align		8
        /*0020*/ 	.dword	_ZN40_INTERNAL_33ea36ae_4_k_cu_b805bc7e_314644cuda3std3__45__cpo3endE
	.align		8
        /*0028*/ 	.dword	_ZN40_INTERNAL_33ea36ae_4_k_cu_b805bc7e_314644cuda3std3__45__cpo6cbeginE
	.align		8
        /*0030*/ 	.dword	_ZN40_INTERNAL_33ea36ae_4_k_cu_b805bc7e_314644cuda3std3__45__cpo4cendE
	.align		8
        /*0038*/ 	.dword	_ZN40_INTERNAL_33ea36ae_4_k_cu_b805bc7e_314644cuda3std3__442_GLOBAL__N__33ea36ae_4_k_cu_b805bc7e_314646ignoreE
	.align		8
        /*0040*/ 	.dword	_ZN40_INTERNAL_33ea36ae_4_k_cu_b805bc7e_314644cuda3std3__419piecewise_constructE
	.align		8
        /*0048*/ 	.dword	_ZN40_INTERNAL_33ea36ae_4_k_cu_b805bc7e_314644cuda3std3__48in_placeE
	.align		8
        /*0050*/ 	.dword	_ZN40_INTERNAL_33ea36ae_4_k_cu_b805bc7e_314644cuda3std6ranges3__45__cpo4swapE
	.align		8
        /*0058*/ 	.dword	_ZN40_INTERNAL_33ea36ae_4_k_cu_b805bc7e_314644cuda3std6ranges3__45__cpo9iter_moveE
	.align		8
        /*0060*/ 	.dword	_ZN40_INTERNAL_33ea36ae_4_k_cu_b805bc7e_314644cute7productE
	.align		8
        /*0068*/ 	.dword	_ZN40_INTERNAL_33ea36ae_4_k_cu_b805bc7e_314644cute1_E
	.align		8
        /*0070*/ 	.dword	$str$25
	.align		8
        /*0078*/ 	.dword	$str$26
	.align		8
        /*0080*/ 	.dword	$str$27
	.align		8
        /*0088*/ 	.dword	$str$28


//--------------------- .text._ZN7cutlass13device_kernelINS_4gemm6kernel13GemmUniversalIN4cute5tupleIJiiiiEEENS1_10collective13CollectiveMmaINS1_35MainloopSm100TmaUmmaWarpSpecializedILi5ELi2ELi4ENS5_IJNS4_1CILi2EEENSA_ILi1EEESC_EEEEENS5_IJNSA_ILi256EEENSA_ILi64EEENSA_ILi128EEEEEENS_10bfloat16_tENS5_IJlSC_lEEESJ_SK_NS4_8TiledMMAINS4_8MMA_AtomIJNS4_26SM100_MMA_F16BF16_2x1SM_SSISJ_SJ_fLi256ELi64ELNS4_4UMMA5MajorE0ELSP_0ELNSO_7ScaleInE0ELSQ_0EEEEEENS4_6LayoutINS5_IJSC_SC_SC_EEENS5_IJNSA_ILi0EEESV_SV_EEEEENS5_IJNS4_10UnderscoreESY_SY_EEEEENS4_18SM100_TMA_2SM_LOADENS4_14ComposedLayoutINS4_7SwizzleILi3ELi4ELi3EEENS4_18smem_ptr_flag_bitsILi16EEENST_INS5_IJNSA_ILi8EEESG_EEENS5_IJSG_SC_EEEEEEEvNS4_8identityES11_S1B_vS1C_EENS_8epilogue10collective18CollectiveEpilogueINS1E_23Sm100TmaWarpSpecializedILi3ELi2ELi32ELb1ELb0EEEJNS5_IJSH_SG_SH_EEENS5_IJNST_ISH_SC_EENST_INSA_ILi32EEESC_EEEEESJ_SK_SJ_SK_NS1E_6fusion15FusionCallbacksIS1I_NS1O_17LinearCombinationISJ_fSJ_fLNS_15FloatRoundStyleE2EEES1J_S1N_JEEENS4_5SM1004TMEM4LOAD26SM100_TMEM_LOAD_32dp32b32xENS4_13SM90_TMA_LOADENS12_INS13_ILi2ELi4ELi3EEES16_NST_INS5_IJS17_S1L_EEENS5_IJS1L_SC_EEEEEEENS4_39AutoVectorizingCopyWithAssumedAlignmentILi128EEENS4_14SM90_TMA_STOREES23_S25_S25_EEEvvEEEEvNT_6ParamsE --------------------------
	.section	.text._ZN7cutlass13device_kernelINS_4gemm6kernel13GemmUniversalIN4cute5tupleIJiiiiEEENS1_10collective13CollectiveMmaINS1_35MainloopSm100TmaUmmaWarpSpecializedILi5ELi2ELi4ENS5_IJNS4_1CILi2EEENSA_ILi1EEESC_EEEEENS5_IJNSA_ILi256EEENSA_ILi64EEENSA_ILi128EEEEEENS_10bfloat16_tENS5_IJlSC_lEEESJ_SK_NS4_8TiledMMAINS4_8MMA_AtomIJNS4_26SM100_MMA_F16BF16_2x1SM_SSISJ_SJ_fLi256ELi64ELNS4_4UMMA5MajorE0ELSP_0ELNSO_7ScaleInE0ELSQ_0EEEEEENS4_6LayoutINS5_IJSC_SC_SC_EEENS5_IJNSA_ILi0EEESV_SV_EEEEENS5_IJNS4_10UnderscoreESY_SY_EEEEENS4_18SM100_TMA_2SM_LOADENS4_14ComposedLayoutINS4_7SwizzleILi3ELi4ELi3EEENS4_18smem_ptr_flag_bitsILi16EEENST_INS5_IJNSA_ILi8EEESG_EEENS5_IJSG_SC_EEEEEEEvNS4_8identityES11_S1B_vS1C_EENS_8epilogue10collective18CollectiveEpilogueINS1E_23Sm100TmaWarpSpecializedILi3ELi2ELi32ELb1ELb0EEEJNS5_IJSH_SG_SH_EEENS5_IJNST_ISH_SC_EENST_INSA_ILi32EEESC_EEEEESJ_SK_SJ_SK_NS1E_6fusion15FusionCallbacksIS1I_NS1O_17LinearCombinationISJ_fSJ_fLNS_15FloatRoundStyleE2EEES1J_S1N_JEEENS4_5SM1004TMEM4LOAD26SM100_TMEM_LOAD_32dp32b32xENS4_13SM90_TMA_LOADENS12_INS13_ILi2ELi4ELi3EEES16_NST_INS5_IJS17_S1L_EEENS5_IJS1L_SC_EEEEEEENS4_39AutoVectorizingCopyWithAssumedAlignmentILi128EEENS4_14SM90_TMA_STOREES23_S25_S25_EEEvvEEEEvNT_6ParamsE,"ax",@progbits
	.align	128
.text._ZN7cutlass13device_kernelINS_4gemm6kernel13GemmUniversalIN4cute5tupleIJiiiiEEENS1_10collective13CollectiveMmaINS1_35MainloopSm100TmaUmmaWarpSpecializedILi5ELi2ELi4ENS5_IJNS4_1CILi2EEENSA_ILi1EEESC_EEEEENS5_IJNSA_ILi256EEENSA_ILi64EEENSA_ILi128EEEEEENS_10bfloat16_tENS5_IJlSC_lEEESJ_SK_NS4_8TiledMMAINS4_8MMA_AtomIJNS4_26SM100_MMA_F16BF16_2x1SM_SSISJ_SJ_fLi256ELi64ELNS4_4UMMA5MajorE0ELSP_0ELNSO_7ScaleInE0ELSQ_0EEEEEENS4_6LayoutINS5_IJSC_SC_SC_EEENS5_IJNSA_ILi0EEESV_SV_EEEEENS5_IJNS4_10UnderscoreESY_SY_EEEEENS4_18SM100_TMA_2SM_LOADENS4_14ComposedLayoutINS4_7SwizzleILi3ELi4ELi3EEENS4_18smem_ptr_flag_bitsILi16EEENST_INS5_IJNSA_ILi8EEESG_EEENS5_IJSG_SC_EEEEEEEvNS4_8identityES11_S1B_vS1C_EENS_8epilogue10collective18CollectiveEpilogueINS1E_23Sm100TmaWarpSpecializedILi3ELi2ELi32ELb1ELb0EEEJNS5_IJSH_SG_SH_EEENS5_IJNST_ISH_SC_EENST_INSA_ILi32EEESC_EEEEESJ_SK_SJ_SK_NS1E_6fusion15FusionCallbacksIS1I_NS1O_17LinearCombinationISJ_fSJ_fLNS_15FloatRoundStyleE2EEES1J_S1N_JEEENS4_5SM1004TMEM4LOAD26SM100_TMEM_LOAD_32dp32b32xENS4_13SM90_TMA_LOADENS12_INS13_ILi2ELi4ELi3EEES16_NST_INS5_IJS17_S1L_EEENS5_IJS1L_SC_EEEEEEENS4_39AutoVectorizingCopyWithAssumedAlignmentILi128EEENS4_14SM90_TMA_STOREES23_S25_S25_EEEvvEEEEvNT_6ParamsE:
        .type           _ZN7cutlass13device_kernelINS_4gemm6kernel13GemmUniversalIN4cute5tupleIJiiiiEEENS1_10collective13CollectiveMmaINS1_35MainloopSm100TmaUmmaWarpSpecializedILi5ELi2ELi4ENS5_IJNS4_1CILi2EEENSA_ILi1EEESC_EEEEENS5_IJNSA_ILi256EEENSA_ILi64EEENSA_ILi128EEEEEENS_10bfloat16_tENS5_IJlSC_lEEESJ_SK_NS4_8TiledMMAINS4_8MMA_AtomIJNS4_26SM100_MMA_F16BF16_2x1SM_SSISJ_SJ_fLi256ELi64ELNS4_4UMMA5MajorE0ELSP_0ELNSO_7ScaleInE0ELSQ_0EEEEEENS4_6LayoutINS5_IJSC_SC_SC_EEENS5_IJNSA_ILi0EEESV_SV_EEEEENS5_IJNS4_10UnderscoreESY_SY_EEEEENS4_18SM100_TMA_2SM_LOADENS4_14ComposedLayoutINS4_7SwizzleILi3ELi4ELi3EEENS4_18smem_ptr_flag_bitsILi16EEENST_INS5_IJNSA_ILi8EEESG_EEENS5_IJSG_SC_EEEEEEEvNS4_8identityES11_S1B_vS1C_EENS_8epilogue10collective18CollectiveEpilogueINS1E_23Sm100TmaWarpSpecializedILi3ELi2ELi32ELb1ELb0EEEJNS5_IJSH_SG_SH_EEENS5_IJNST_ISH_SC_EENST_INSA_ILi32EEESC_EEEEESJ_SK_SJ_SK_NS1E_6fusion15FusionCallbacksIS1I_NS1O_17LinearCombinationISJ_fSJ_fLNS_15FloatRoundStyleE2EEES1J_S1N_JEEENS4_5SM1004TMEM4LOAD26SM100_TMEM_LOAD_32dp32b32xENS4_13SM90_TMA_LOADENS12_INS13_ILi2ELi4ELi3EEES16_NST_INS5_IJS17_S1L_EEENS5_IJS1L_SC_EEEEEEENS4_39AutoVectorizingCopyWithAssumedAlignmentILi128EEENS4_14SM90_TMA_STOREES23_S25_S25_EEEvvEEEEvNT_6ParamsE,@function
        .size           _ZN7cutlass13device_kernelINS_4gemm6kernel13GemmUniversalIN4cute5tupleIJiiiiEEENS1_10collective13CollectiveMmaINS1_35MainloopSm100TmaUmmaWarpSpecializedILi5ELi2ELi4ENS5_IJNS4_1CILi2EEENSA_ILi1EEESC_EEEEENS5_IJNSA_ILi256EEENSA_ILi64EEENSA_ILi128EEEEEENS_10bfloat16_tENS5_IJlSC_lEEESJ_SK_NS4_8TiledMMAINS4_8MMA_AtomIJNS4_26SM100_MMA_F16BF16_2x1SM_SSISJ_SJ_fLi256ELi64ELNS4_4UMMA5MajorE0ELSP_0ELNSO_7ScaleInE0ELSQ_0EEEEEENS4_6LayoutINS5_IJSC_SC_SC_EEENS5_IJNSA_ILi0EEESV_SV_EEEEENS5_IJNS4_10UnderscoreESY_SY_EEEEENS4_18SM100_TMA_2SM_LOADENS4_14ComposedLayoutINS4_7SwizzleILi3ELi4ELi3EEENS4_18smem_ptr_flag_bitsILi16EEENST_INS5_IJNSA_ILi8EEESG_EEENS5_IJSG_SC_EEEEEEEvNS4_8identityES11_S1B_vS1C_EENS_8epilogue10collective18CollectiveEpilogueINS1E_23Sm100TmaWarpSpecializedILi3ELi2ELi32ELb1ELb0EEEJNS5_IJSH_SG_SH_EEENS5_IJNST_ISH_SC_EENST_INSA_ILi32EEESC_EEEEESJ_SK_SJ_SK_NS1E_6fusion15FusionCallbacksIS1I_NS1O_17LinearCombinationISJ_fSJ_fLNS_15FloatRoundStyleE2EEES1J_S1N_JEEENS4_5SM1004TMEM4LOAD26SM100_TMEM_LOAD_32dp32b32xENS4_13SM90_TMA_LOADENS12_INS13_ILi2ELi4ELi3EEES16_NST_INS5_IJS17_S1L_EEENS5_IJS1L_SC_EEEEEEENS4_39AutoVectorizingCopyWithAssumedAlignmentILi128EEENS4_14SM90_TMA_STOREES23_S25_S25_EEEvvEEEEvNT_6ParamsE,(.L_x_178 - _ZN7cutlass13device_kernelINS_4gemm6kernel13GemmUniversalIN4cute5tupleIJiiiiEEENS1_10collective13CollectiveMmaINS1_35MainloopSm100TmaUmmaWarpSpecializedILi5ELi2ELi4ENS5_IJNS4_1CILi2EEENSA_ILi1EEESC_EEEEENS5_IJNSA_ILi256EEENSA_ILi64EEENSA_ILi128EEEEEENS_10bfloat16_tENS5_IJlSC_lEEESJ_SK_NS4_8TiledMMAINS4_8MMA_AtomIJNS4_26SM100_MMA_F16BF16_2x1SM_SSISJ_SJ_fLi256ELi64ELNS4_4UMMA5MajorE0ELSP_0ELNSO_7ScaleInE0ELSQ_0EEEEEENS4_6LayoutINS5_IJSC_SC_SC_EEENS5_IJNSA_ILi0EEESV_SV_EEEEENS5_IJNS4_10UnderscoreESY_SY_EEEEENS4_18SM100_TMA_2SM_LOADENS4_14ComposedLayoutINS4_7SwizzleILi3ELi4ELi3EEENS4_18smem_ptr_flag_bitsILi16EEENST_INS5_IJNSA_ILi8EEESG_EEENS5_IJSG_SC_EEEEEEEvNS4_8identityES11_S1B_vS1C_EENS_8epilogue10collective18CollectiveEpilogueINS1E_23Sm100TmaWarpSpecializedILi3ELi2ELi32ELb1ELb0EEEJNS5_IJSH_SG_SH_EEENS5_IJNST_ISH_SC_EENST_INSA_ILi32EEESC_EEEEESJ_SK_SJ_SK_NS1E_6fusion15FusionCallbacksIS1I_NS1O_17LinearCombinationISJ_fSJ_fLNS_15FloatRoundStyleE2EEES1J_S1N_JEEENS4_5SM1004TMEM4LOAD26SM100_TMEM_LOAD_32dp32b32xENS4_13SM90_TMA_LOADENS12_INS13_ILi2ELi4ELi3EEES16_NST_INS5_IJS17_S1L_EEENS5_IJS1L_SC_EEEEEEENS4_39AutoVectorizingCopyWithAssumedAlignmentILi128EEENS4_14SM90_TMA_STOREES23_S25_S25_EEEvvEEEEvNT_6ParamsE)
        .other          _ZN7cutlass13device_kernelINS_4gemm6kernel13GemmUniversalIN4cute5tupleIJiiiiEEENS1_10collective13CollectiveMmaINS1_35MainloopSm100TmaUmmaWarpSpecializedILi5ELi2ELi4ENS5_IJNS4_1CILi2EEENSA_ILi1EEESC_EEEEENS5_IJNSA_ILi256EEENSA_ILi64EEENSA_ILi128EEEEEENS_10bfloat16_tENS5_IJlSC_lEEESJ_SK_NS4_8TiledMMAINS4_8MMA_AtomIJNS4_26SM100_MMA_F16BF16_2x1SM_SSISJ_SJ_fLi256ELi64ELNS4_4UMMA5MajorE0ELSP_0ELNSO_7ScaleInE0ELSQ_0EEEEEENS4_6LayoutINS5_IJSC_SC_SC_EEENS5_IJNSA_ILi0EEESV_SV_EEEEENS5_IJNS4_10UnderscoreESY_SY_EEEEENS4_18SM100_TMA_2SM_LOADENS4_14ComposedLayoutINS4_7SwizzleILi3ELi4ELi3EEENS4_18smem_ptr_flag_bitsILi16EEENST_INS5_IJNSA_ILi8EEESG_EEENS5_IJSG_SC_EEEEEEEvNS4_8identityES11_S1B_vS1C_EENS_8epilogue10collective18CollectiveEpilogueINS1E_23Sm100TmaWarpSpecializedILi3ELi2ELi32ELb1ELb0EEEJNS5_IJSH_SG_SH_EEENS5_IJNST_ISH_SC_EENST_INSA_ILi32EEESC_EEEEESJ_SK_SJ_SK_NS1E_6fusion15FusionCallbacksIS1I_NS1O_17LinearCombinationISJ_fSJ_fLNS_15FloatRoundStyleE2EEES1J_S1N_JEEENS4_5SM1004TMEM4LOAD26SM100_TMEM_LOAD_32dp32b32xENS4_13SM90_TMA_LOADENS12_INS13_ILi2ELi4ELi3EEES16_NST_INS5_IJS17_S1L_EEENS5_IJS1L_SC_EEEEEEENS4_39AutoVectorizingCopyWithAssumedAlignmentILi128EEENS4_14SM90_TMA_STOREES23_S25_S25_EEEvvEEEEvNT_6ParamsE,@"STO_CUDA_ENTRY STV_DEFAULT"
_ZN7cutlass13device_kernelINS_4gemm6kernel13GemmUniversalIN4cute5tupleIJiiiiEEENS1_10collective13CollectiveMmaINS1_35MainloopSm100TmaUmmaWarpSpecializedILi5ELi2ELi4ENS5_IJNS4_1CILi2EEENSA_ILi1EEESC_EEEEENS5_IJNSA_ILi256EEENSA_ILi64EEENSA_ILi128EEEEEENS_10bfloat16_tENS5_IJlSC_lEEESJ_SK_NS4_8TiledMMAINS4_8MMA_AtomIJNS4_26SM100_MMA_F16BF16_2x1SM_SSISJ_SJ_fLi256ELi64ELNS4_4UMMA5MajorE0ELSP_0ELNSO_7ScaleInE0ELSQ_0EEEEEENS4_6LayoutINS5_IJSC_SC_SC_EEENS5_IJNSA_ILi0EEESV_SV_EEEEENS5_IJNS4_10UnderscoreESY_SY_EEEEENS4_18SM100_TMA_2SM_LOADENS4_14ComposedLayoutINS4_7SwizzleILi3ELi4ELi3EEENS4_18smem_ptr_flag_bitsILi16EEENST_INS5_IJNSA_ILi8EEESG_EEENS5_IJSG_SC_EEEEEEEvNS4_8identityES11_S1B_vS1C_EENS_8epilogue10collective18CollectiveEpilogueINS1E_23Sm100TmaWarpSpecializedILi3ELi2ELi32ELb1ELb0EEEJNS5_IJSH_SG_SH_EEENS5_IJNST_ISH_SC_EENST_INSA_ILi32EEESC_EEEEESJ_SK_SJ_SK_NS1E_6fusion15FusionCallbacksIS1I_NS1O_17LinearCombinationISJ_fSJ_fLNS_15FloatRoundStyleE2EEES1J_S1N_JEEENS4_5SM1004TMEM4LOAD26SM100_TMEM_LOAD_32dp32b32xENS4_13SM90_TMA_LOADENS12_INS13_ILi2ELi4ELi3EEES16_NST_INS5_IJS17_S1L_EEENS5_IJS1L_SC_EEEEEEENS4_39AutoVectorizingCopyWithAssumedAlignmentILi128EEENS4_14SM90_TMA_STOREES23_S25_S25_EEEvvEEEEvNT_6ParamsE:
[----:B------:R-:W1:Y:S01]  /*0000*/  LDC R1, c[0x0][0x37c] ;  /* 0x0000df00ff017b82 */ /* 0x000e620000000800 */
[----:B------:R-:W2:Y:S01]  /*0010*/  S2R R97, SR_TID.X ;  /* 0x0000000000617919 */ /* 0x000ea20000002100 */
[----:B------:R-:W3:Y:S06]  /*0020*/  LDCU.64 UR6, c[0x0][0x890] ;  /* 0x00011200ff0677ac */ /* 0x000eec0008000a00 */
[----:B------:R-:W4:Y:S01]  /*0030*/  S2UR UR37, SR_CgaCtaId ;  /* 0x00000000002579c3 */ /* 0x000f220000008800 */
[----:B------:R-:W-:Y:S02]  /*0040*/  PRMT R92, RZ, 0x7610, R92 ;  /* 0x00007610ff5c7816 */ /* 0x000fe4000000005c */
[----:B------:R-:W-:Y:S01]  /*0050*/  ELECT P1, URZ, PT ;  /* 0x0000000000ff782f */ /* 0x000fe20003820000 */
[----:B------:R-:W1:Y:S01]  /*0060*/  LDCU.64 UR46, c[0x0][0x358] ;  /* 0x00006b00ff2e77ac */ /* 0x000e620008000a00 */
[----:B---3--:R-:W-:-:S04]  /*0070*/  UISETP.NE.U32.AND UP0, UPT, UR6, URZ, UPT ;  /* 0x000000ff0600728c */ /* 0x008fc8000bf05070 */
[----:B------:R-:W-:Y:S02]  /*0080*/  UISETP.NE.AND.EX UP0, UPT, UR7, URZ, UPT, UP0 ;  /* 0x000000ff0700728c */ /* 0x000fe4000bf05300 */
[----:B----4-:R-:W-:Y:S02]  /*0090*/  ULOP3.LUT UR5, UR37, 0x1, URZ, 0xc0, !UPT ;  /* 0x0000000125057892 */ /* 0x010fe4000f8ec0ff */
[----:B------:R-:W-:Y:S01]  /*00a0*/  ULOP3.LUT UR4, UR37, 0x1, URZ, 0x3c, !UPT ;  /* 0x0000000125047892 */ /* 0x000fe2000f8e3cff */
[----:B--2---:R-:W-:-:S05]  /*00b0*/  SHF.R.U32.HI R96, RZ, 0x5, R97 ;  /* 0x00000005ff607819 */ /* 0x004fca0000011661 */
[----:B------:R-:W2:Y:S02]  /*00c0*/  SHFL.IDX PT, R0, R96, RZ, 0x1f ;  /* 0x00001fff60007589 */ /* 0x000ea400000e0000 */
[----:B--2---:R-:W-:Y:S01]  /*00d0*/  R2UR UR10, R0 ;  /* 0x00000000000a72ca */ /* 0x004fe200000e0000 */
[----:B-1----:R-:W-:-:S14]  /*00e0*/  BRA.U UP0, `(.L_x_0) ;  /* 0x00000001002c7547 */ /* 0x002fdc000b800000 */
[----:B------:R-:W1:Y:S02]  /*00f0*/  LDCU.64 UR8, c[0x0][0x888] ;  /* 0x00011100ff0877ac */ /* 0x000e640008000a00 */
[----:B-1----:R-:W-:-:S04]  /*0100*/  UISETP.NE.U32.AND UP0, UPT, UR8, URZ, UPT ;  /* 0x000000ff0800728c */ /* 0x002fc8000bf05070 */
[----:B------:R-:W-:-:S09]  /*0110*/  UISETP.NE.AND.EX UP0, UPT, UR9, URZ, UPT, UP0 ;  /* 0x000000ff0900728c */ /* 0x000fd2000bf05300 */
[----:B------:R-:W-:Y:S05]  /*0120*/  BRA.U !UP0, `(.L_x_1) ;  /* 0x0000000108107547 */ /* 0x000fea000b800000 */
[----:B------:R-:W1:Y:S02]  /*0130*/  LDC.64 R2, c[0x0][0x888] ;  /* 0x00022200ff027b82 */ /* 0x000e640000000a00 */
[----:B-1----:R1:W5:Y:S01]  /*0140*/  LDG.E R49, desc[UR46][R2.64] ;  /* 0x0000002e02317981 */ /* 0x002362000c1e1900 */
[----:B------:R-:W-:Y:S01]  /*0150*/  HFMA2 R92, -RZ, RZ, 0, 5.9604644775390625e-08 ;  /* 0x00000001ff5c7431 */ /* 0x000fe200000001ff */
[----:B------:R-:W-:Y:S05]  /*0160*/  BRA `(.L_x_0) ;  /* 0x00000000000c7947 */ /* 0x000fea0003800000 */
.L_x_1:
[----:B------:R-:W1:Y:S01]  /*0170*/  LDCU UR8, c[0x0][0x880] ;  /* 0x00011000ff0877ac */ /* 0x000e620008000800 */
[----:B------:R-:W-:Y:S01]  /*0180*/  HFMA2 R92, -RZ, RZ, 0, 5.9604644775390625e-08 ;  /* 0x00000001ff5c7431 */ /* 0x000fe200000001ff */
[----:B-1----:R-:W-:-:S07]  /*0190*/  MOV R49, UR8 ;  /* 0x0000000800317c02 */ /* 0x002fce0008000f00 */
.L_x_0:
[----:B------:R-:W2:Y:S02]  /*01a0*/  LDCU.64 UR8, c[0x0][0x8b0] ;  /* 0x00011600ff0877ac */ /* 0x000ea40008000a00 */
[----:B--2---:R-:W-:-:S04]  /*01b0*/  UISETP.NE.U32.AND UP0, UPT, UR8, URZ, UPT ;  /* 0x000000ff0800728c */ /* 0x004fc8000bf05070 */
[----:B------:R-:W-:-:S09]  /*01c0*/  UISETP.NE.AND.EX UP0, UPT, UR9, URZ, UPT, UP0 ;  /* 0x000000ff0900728c */ /* 0x000fd2000bf05300 */
[----:B------:R-:W-:Y:S05]  /*01d0*/  BRA.U UP0, `(.L_x_2) ;  /* 0x0000000100247547 */ /* 0x000fea000b800000 */
[----:B------:R-:W2:Y:S02]  /*01e0*/  LDCU.64 UR8, c[0x0][0x8a8] ;  /* 0x00011500ff0877ac */ /* 0x000ea40008000a00 */
[----:B--2---:R-:W-:-:S04]  /*01f0*/  UISETP.NE.U32.AND UP0, UPT, UR8, URZ, UPT ;  /* 0x000000ff0800728c */ /* 0x004fc8000bf05070 */
[----:B------:R-:W-:-:S09]  /*0200*/  UISETP.NE.AND.EX UP0, UPT, UR9, URZ, UPT, UP0 ;  /* 0x000000ff0900728c */ /* 0x000fd2000bf05300 */
[----:B------:R-:W-:Y:S05]  /*0210*/  BRA.U !UP0, `(.L_x_3) ;  /* 0x00000001080c7547 */ /* 0x000fea000b800000 */
[----:B-1----:R-:W1:Y:S02]  /*0220*/  LDC.64 R2, c[0x0][0x8a8] ;  /* 0x00022a00ff027b82 */ /* 0x002e640000000a00 */
[----:B-1----:R2:W5:Y:S01]  /*0230*/  LDG.E R47, desc[UR46][R2.64] ;  /* 0x0000002e022f7981 */ /* 0x002562000c1e1900 */
[----:B------:R-:W-:Y:S05]  /*0240*/  BRA `(.L_x_2) ;  /* 0x0000000000087947 */ /* 0x000fea0003800000 */
.L_x_3:
[----:B------:R-:W2:Y:S02]  /*0250*/  LDCU UR8, c[0x0][0x8a0] ;  /* 0x00011400ff0877ac */ /* 0x000ea40008000800 */
[----:B--2---:R-:W-:Y:S02]  /*0260*/  MOV R47, UR8 ;  /* 0x00000008002f7c02 */ /* 0x004fe40008000f00 */
.L_x_2:
[----:B------:R-:W-:Y:S01]  /*0270*/  IMAD.U32 R0, RZ, RZ, UR10 ;  /* 0x0000000aff007e24 */ /* 0x000fe2000f8e00ff */
[----:B------:R-:W-:Y:S04]  /*0280*/  BSSY.RECONVERGENT B0, `(.L_x_4) ;  /* 0x000000c000007945 */ /* 0x000fe80003800200 */
[C---:B------:R-:W-:Y:S02]  /*0290*/  ISETP.NE.OR P2, PT, R0.reuse, 0x1, !P1 ;  /* 0x000000010000780c */ /* 0x040fe40004f45670 */
[----:B------:R-:W-:-:S11]  /*02a0*/  ISETP.NE.OR P0, PT, R0, 0x3, !P1 ;  /* 0x000000030000780c */ /* 0x000fd60004f05670 */
[----:B------:R-:W-:Y:S05]  /*02b0*/  @P2 BRA `(.L_x_5) ;  /* 0x0000000000202947 */ /* 0x000fea0003800000 */
[----:B------:R-:W3:Y:S02]  /*02c0*/  LDCU.64 UR8, c[0x0][0x348] ;  /* 0x00006900ff0877ac */ /* 0x000ee40008000a00 */
[----:B---3--:R-:W-:Y:S02]  /*02d0*/  UIADD3 UR12, UP1, UPT, UR8, 0x80, URZ ;  /* 0x00000080080c7890 */ /* 0x008fe4000ff3e0ff */
[----:B------:R-:W-:Y:S02]  /*02e0*/  UIADD3 UR8, UP0, UPT, UR8, 0x180, URZ ;  /* 0x0000018008087890 */ /* 0x000fe4000ff1e0ff */
[----:B------:R-:W-:Y:S02]  /*02f0*/  UIADD3.X UR13, UPT, UPT, URZ, UR9, URZ, UP1, !UPT ;  /* 0x00000009ff0d7290 */ /* 0x000fe40008ffe4ff */
[----:B------:R-:W-:-:S07]  /*0300*/  UIADD3.X UR9, UPT, UPT, URZ, UR9, URZ, UP0, !UPT ;  /* 0x00000009ff097290 */ /* 0x000fce00087fe4ff */
[----:B------:R3:W-:Y:S02]  /*0310*/  UTMACCTL.PF [UR12] ;  /* 0x000000000c0079b9 */ /* 0x0007e40008040000 */
[----:B------:R3:W-:Y:S02]  /*0320*/  UTMACCTL.PF [UR8] ;  /* 0x00000000080079b9 */ /* 0x0007e40008040000 */
[----:B---3--:R-:W-:Y:S01]  /*0330*/  NOP ;  /* 0x0000000000007918 */ /* 0x008fe20000000000 */
.L_x_5:
[----:B------:R-:W-:Y:S05]  /*0340*/  BSYNC.RECONVERGENT B0 ;  /* 0x0000000000007941 */ /* 0x000fea0003800200 */
.L_x_4:
[----:B------:R-:W-:Y:S04]  /*0350*/  BSSY.RECONVERGENT B0, `(.L_x_6) ;  /* 0x000000a000007945 */ /* 0x000fe80003800200 */
        /* <DEDUP_REMOVED lines=9> */
.L_x_7:
[----:B------:R-:W-:Y:S05]  /*03f0*/  BSYNC.RECONVERGENT B0 ;  /* 0x0000000000007941 */ /* 0x000fea0003800200 */
.L_x_6:
[----:B------:R-:W3:Y:S01]  /*0400*/  LDCU.64 UR8, c[0x0][0x888] ;  /* 0x00011100ff0877ac */ /* 0x000ee20008000a00 */
[----:B------:R-:W-:Y:S02]  /*0410*/  UISETP.EQ.U32.AND UP1, UPT, UR6, URZ, UPT ;  /* 0x000000ff0600728c */ /* 0x000fe4000bf22070 */
[----:B------:R-:W-:Y:S02]  /*0420*/  UPLOP3.LUT UP5, UPT, UPT, UPT, UPT, 0x80, 0x8 ;  /* 0x000000000008789c */ /* 0x000fe40003faf070 */
[----:B---3--:R-:W-:-:S04]  /*0430*/  UISETP.NE.U32.AND UP0, UPT, UR8, URZ, UPT ;  /* 0x000000ff0800728c */ /* 0x008fc8000bf05070 */
[----:B------:R-:W-:-:S04]  /*0440*/  UISETP.NE.AND.EX UP0, UPT, UR9, URZ, UPT, UP0 ;  /* 0x000000ff0900728c */ /* 0x000fc8000bf05300 */
[----:B------:R-:W-:-:S04]  /*0450*/  UISETP.EQ.OR.EX UP2, UPT, UR7, URZ, !UP0, UP1 ;  /* 0x000000ff0700728c */ /* 0x000fc8000c742710 */
[----:B------:R-:W-:-:S05]  /*0460*/  UP2UR UR53, UPR, URZ, 0x4 ;  /* 0x00000004ff357883 */ /* 0x000fca0008000000 */
[----:B------:R-:W-:Y:S07]  /*0470*/  BRA.U !UP2, `(.L_x_8) ;  /* 0x000000010a207547 */ /* 0x000fee000b800000 */
[----:B------:R-:W-:Y:S01]  /*0480*/  UISETP.NE.U32.AND UP2, UPT, UR6, URZ, UPT ;  /* 0x000000ff0600728c */ /* 0x000fe2000bf45070 */
[----:B-----5:R-:W-:Y:S01]  /*0490*/  FSETP.NEU.AND P0, PT, R49, RZ, PT ;  /* 0x000000ff3100720b */ /* 0x020fe20003f0d000 */
[----:B------:R-:W-:Y:S02]  /*04a0*/  USEL UR6, URZ, 0xffffffff, UP0 ;  /* 0xffffffffff067887 */ /* 0x000fe40008000000 */
[----:B------:R-:W-:-:S10]  /*04b0*/  UISETP.NE.AND.EX UP2, UPT, UR7, URZ, UPT, UP2 ;  /* 0x000000ff0700728c */ /* 0x000fd4000bf45320 */
[----:B------:R-:W-:Y:S01]  /*04c0*/  VOTEU.ANY UP1, P0 ;  /* 0x0000000000ff7886 */ /* 0x000fe20000020100 */
[----:B------:R-:W-:-:S04]  /*04d0*/  @!UP2 USEL UR6, URZ, 0xffffffff, UP1 ;  /* 0xffffffffff06a887 */ /* 0x000fc80008800000 */
[----:B------:R-:W-:-:S04]  /*04e0*/  ULOP3.LUT UR6, UR6, 0x1, URZ, 0xc0, !UPT ;  /* 0x0000000106067892 */ /* 0x000fc8000f8ec0ff */
[----:B------:R-:W-:-:S11]  /*04f0*/  UISETP.NE.U32.AND UP5, UPT, UR6, 0x1, UPT ;  /* 0x000000010600788c */ /* 0x000fd6000bfa5070 */
.L_x_8:
[----:B------:R-:W3:Y:S01]  /*0500*/  SHFL.IDX PT, R0, R96, RZ, 0x1f ;  /* 0x00001fff60007589 */ /* 0x000ee200000e0000 */
[----:B------:R-:W-:-:S04]  /*0510*/  UISETP.NE.AND UP1, UPT, UR10, 0x2, UPT ;  /* 0x000000020a00788c */ /* 0x000fc8000bf25270 */
[----:B------:R-:W-:Y:S02]  /*0520*/  UISETP.EQ.AND UP2, UPT, UR5, URZ, !UP1 ;  /* 0x000000ff0500728c */ /* 0x000fe4000cf42270 */
[----:B------:R-:W-:-:S04]  /*0530*/  USEL UR7, URZ, 0x1, UP1 ;  /* 0x00000001ff077887 */ /* 0x000fc80008800000 */
[----:B------:R-:W-:Y:S02]  /*0540*/  PLOP3.LUT P5, PT, P1, PT, UP2, 0x80, 0x8 ;  /* 0x000000000008781c */ /* 0x000fe40000faf028 */
[----:B---3--:R-:W-:-:S13]  /*0550*/  ISETP.NE.AND P0, PT, R0, RZ, PT ;  /* 0x000000ff0000720c */ /* 0x008fda0003f05270 */
[----:B------:R-:W-:Y:S05]  /*0560*/  @P0 BRA `(.L_x_9) ;  /* 0x00000000004c0947 */ /* 0x000fea0003800000 */
[----:B------:R-:W-:Y:S01]  /*0570*/  UMOV UR8, 0x400 ;  /* 0x0000040000087882 */ /* 0x000fe20000000000 */
[----:B------:R-:W-:Y:S01]  /*0580*/  UMOV UR6, 0x1 ;  /* 0x0000000100067882 */ /* 0x000fe20000000000 */
[----:B------:R-:W-:Y:S02]  /*0590*/  ULEA UR8, UR37, UR8, 0x18 ;  /* 0x0000000825087291 */ /* 0x000fe4000f8ec0ff */
[----:B------:R-:W-:-:S04]  /*05a0*/  UIADD3 UR12, UPT, UPT, -UR6, 0x100000, URZ ;  /* 0x00100000060c7890 */ /* 0x000fc8000fffe1ff */
[----:B------:R-:W-:Y:S02]  /*05b0*/  USHF.L.U32 UR13, UR12, 0xb, URZ ;  /* 0x0000000b0c0d7899 */ /* 0x000fe400080006ff */
[----:B------:R-:W-:Y:S01]  /*05c0*/  USHF.L.U32 UR12, UR12, 0x1, URZ ;  /* 0x000000010c0c7899 */ /* 0x000fe200080006ff */
[----:B------:R-:W-:Y:S01]  /*05d0*/  ELECT P0, URZ, PT ;  /* 0x0000000000ff782f */ /* 0x000fe20003800000 */
[----:B------:R-:W3:Y:S10]  /*05e0*/  FENCE.VIEW.ASYNC.S ;  /* 0x00000000000073c6 */ /* 0x000ef40000000000 */
[----:B---3--:R3:W4:Y:S01]  /*05f0*/  SYNCS.EXCH.64 URZ, [UR8], UR12 ;  /* 0x0000000c08ff75b2 */ /* 0x0087220008000100 */
[----:B------:R3:W1:Y:S01]  /*0600*/  SYNCS.EXCH.64 URZ, [UR8+0x28], UR12 ;  /* 0x0000280c08ff75b2 */ /* 0x0006620008000100 */
        /* <DEDUP_REMOVED lines=8> */
[----:B------:R-:W-:Y:S01]  /*0690*/  NOP ;  /* 0x0000000000007918 */ /* 0x000fe20000000000 */
.L_x_9:
[----:B------:R-:W2:Y:S01]  /*06a0*/  SHFL.IDX PT, R0, R96, RZ, 0x1f ;  /* 0x00001fff60007589 */ /* 0x000ea200000e0000 */
[----:B------:R-:W-:Y:S01]  /*06b0*/  NOP ;  /* 0x0000000000007918 */ /* 0x000fe20000000000 */
[----:B--2---:R-:W-:-:S13]  /*06c0*/  ISETP.NE.AND P0, PT, R0, 0x1, PT ;  /* 0x000000010000780c */ /* 0x004fda0003f05270 */
[----:B------:R-:W-:Y:S05]  /*06d0*/  @P0 BRA `(.L_x_10) ;  /* 0x00000000004c0947 */ /* 0x000fea0003800000 */
[----:B------:R-:W-:Y:S01]  /*06e0*/  UMOV UR9, 0x400 ;  /* 0x0000040000097882 */ /* 0x000fe20000000000 */
[----:B---3--:R-:W-:Y:S01]  /*06f0*/  UMOV UR8, 0x20 ;  /* 0x0000002000087882 */ /* 0x008fe20000000000 */
[----:B------:R-:W-:Y:S01]  /*0700*/  UMOV UR6, 0x80 ;  /* 0x0000008000067882 */ /* 0x000fe20000000000 */
[----:B------:R-:W-:Y:S02]  /*0710*/  ULEA UR9, UR37, UR9, 0x18 ;  /* 0x0000000925097291 */ /* 0x000fe4000f8ec0ff */
[----:B------:R-:W-:-:S04]  /*0720*/  UIADD3 UR12, UPT, UPT, -UR8, 0x100000, URZ ;  /* 0x00100000080c7890 */ /* 0x000fc8000fffe1ff */
[----:B------:R-:W-:Y:S02]  /*0730*/  USHF.L.U32 UR13, UR12, 0xb, URZ ;  /* 0x0000000b0c0d7899 */ /* 0x000fe400080006ff */
[----:B------:R-:W-:Y:S02]  /*0740*/  USHF.L.U32 UR12, UR12, 0x1, URZ ;  /* 0x000000010c0c7899 */ /* 0x000fe400080006ff */
[----:B------:R-:W-:-:S04]  /*0750*/  UIADD3 UR14, UPT, UPT, -UR6, 0x100000, URZ ;  /* 0x00100000060e7890 */ /* 0x000fc8000fffe1ff */
[----:B------:R-:W-:Y:S02]  /*0760*/  USHF.L.U32 UR15, UR14, 0xb, URZ ;  /* 0x0000000b0e0f7899 */ /* 0x000fe400080006ff */
[----:B------:R-:W-:Y:S01]  /*0770*/  USHF.L.U32 UR14, UR14, 0x1, URZ ;  /* 0x000000010e0e7899 */ /* 0x000fe200080006ff */
[----:B------:R-:W-:Y:S01]  /*0780*/  ELECT P0, URZ, PT ;  /* 0x0000000000ff782f */ /* 0x000fe20003800000 */
[----:B------:R-:W2:Y:S02]  /*0790*/  FENCE.VIEW.ASYNC.S ;  /* 0x00000000000073c6 */ /* 0x000ea40000000000 */
[----:B--2---:R2:W3:Y:S08]  /*07a0*/  SYNCS.EXCH.64 URZ, [UR9+0x50], UR12 ;  /* 0x0000500c09ff75b2 */ /* 0x0044f00008000100 */
[----:B------:R2:W1:Y:S01]  /*07b0*/  SYNCS.EXCH.64 URZ, [UR9+0x68], UR14 ;  /* 0x0000680e09ff75b2 */ /* 0x0004620008000100 */
[----:B------:R2:W1:Y:S01]  /*07c0*/  SYNCS.EXCH.64 URZ, [UR9+0x58], UR12 ;  /* 0x0000580c09ff75b2 */ /* 0x0004620008000100 */
[----:B------:R2:W1:Y:S01]  /*07d0*/  SYNCS.EXCH.64 URZ, [UR9+0x70], UR14 ;  /* 0x0000700e09ff75b2 */ /* 0x0004620008000100 */
[----:B------:R2:W1:Y:S01]  /*07e0*/  SYNCS.EXCH.64 URZ, [UR9+0x60], UR12 ;  /* 0x0000600c09ff75b2 */ /* 0x0004620008000100 */
[----:B------:R2:W1:Y:S01]  /*07f0*/  SYNCS.EXCH.64 URZ, [UR9+0x78], UR14 ;  /* 0x0000780e09ff75b2 */ /* 0x0004620008000100 */
[----:B------:R-:W-:Y:S01]  /*0800*/  NOP ;  /* 0x0000000000007918 */ /* 0x000fe20000000000 */
.L_x_10:
[----:B------:R-:W4:Y:S01]  /*0810*/  SHFL.IDX PT, R0, R96, RZ, 0x1f ;  /* 0x00001fff60007589 */ /* 0x000f2200000e0000 */
[----:B------:R-:W-:Y:S01]  /*0820*/  NOP ;  /* 0x0000000000007918 */ /* 0x000fe20000000000 */
[----:B----4-:R-:W-:-:S13]  /*0830*/  ISETP.NE.AND P0, PT, R0, 0x3, PT ;  /* 0x000000030000780c */ /* 0x010fda0003f05270 */
[----:B------:R-:W-:Y:S05]  /*0840*/  @P0 BRA `(.L_x_11) ;  /* 0x00000000002c0947 */ /* 0x000fea0003800000 */
[----:B---3--:R-:W-:Y:S01]  /*0850*/  UMOV UR8, 0x400 ;  /* 0x0000040000087882 */ /* 0x008fe20000000000 */
[----:B------:R-:W-:Y:S01]  /*0860*/  UMOV UR6, 0x20 ;  /* 0x0000002000067882 */ /* 0x000fe20000000000 */
[----:B------:R-:W-:Y:S02]  /*0870*/  ULEA UR8, UR37, UR8, 0x18 ;  /* 0x0000000825087291 */ /* 0x000fe4000f8ec0ff */
[----:B--2---:R-:W-:-:S04]  /*0880*/  UIADD3 UR12, UPT, UPT, -UR6, 0x100000, URZ ;  /* 0x00100000060c7890 */ /* 0x004fc8000fffe1ff */
[----:B------:R-:W-:Y:S02]  /*0890*/  USHF.L.U32 UR13, UR12, 0xb, URZ ;  /* 0x0000000b0c0d7899 */ /* 0x000fe400080006ff */
[----:B------:R-:W-:Y:S01]  /*08a0*/  USHF.L.U32 UR12, UR12, 0x1, URZ ;  /* 0x000000010c0c7899 */ /* 0x000fe200080006ff */
[----:B------:R-:W-:Y:S01]  /*08b0*/  ELECT P0, URZ, PT ;  /* 0x0000000000ff782f */ /* 0x000fe20003800000 */
[----:B------:R-:W2:Y:S10]  /*08c0*/  FENCE.VIEW.ASYNC.S ;  /* 0x00000000000073c6 */ /* 0x000eb40000000000 */
[----:B--2---:R4:W2:Y:S01]  /*08d0*/  SYNCS.EXCH.64 URZ, [UR8+0x80], UR12 ;  /* 0x0000800c08ff75b2 */ /* 0x0048a20008000100 */
[----:B------:R4:W3:Y:S02]  /*08e0*/  SYNCS.EXCH.64 URZ, [UR8+0x88], UR12 ;  /* 0x0000880c08ff75b2 */ /* 0x0008e40008000100 */
[----:B----4-:R-:W-:Y:S01]  /*08f0*/  NOP ;  /* 0x0000000000007918 */ /* 0x010fe20000000000 */
.L_x_11:
[----:B------:R-:W4:Y:S01]  /*0900*/  SHFL.IDX PT, R0, R96, RZ, 0x1f ;  /* 0x00001fff60007589 */ /* 0x000f2200000e0000 */
[----:B------:R-:W-:Y:S01]  /*0910*/  NOP ;  /* 0x0000000000007918 */ /* 0x000fe20000000000 */
[----:B----4-:R-:W-:-:S13]  /*0920*/  ISETP.NE.AND P0, PT, R0, 0x4, PT ;  /* 0x000000040000780c */ /* 0x010fda0003f05270 */
[----:B------:R-:W-:Y:S05]  /*0930*/  @P0 BRA `(.L_x_12) ;  /* 0x0000000000480947 */ /* 0x000fea0003800000 */
[----:B--2---:R-:W-:Y:S01]  /*0940*/  UMOV UR9, 0x1e0 ;  /* 0x000001e000097882 */ /* 0x004fe20000000000 */
[----:B---3--:R-:W-:Y:S01]  /*0950*/  UMOV UR8, 0x400 ;  /* 0x0000040000087882 */ /* 0x008fe20000000000 */
[----:B------:R-:W-:Y:S01]  /*0960*/  USEL UR9, UR9, 0x1a0, UP5 ;  /* 0x000001a009097887 */ /* 0x000fe2000a800000 */
        /* <DEDUP_REMOVED lines=10> */
[----:B--2---:R4:W2:Y:S08]  /*0a10*/  SYNCS.EXCH.64 URZ, [UR8+0x90], UR12 ;  /* 0x0000900c08ff75b2 */ /* 0x0048b00008000100 */
[----:B------:R4:W3:Y:S01]  /*0a20*/  SYNCS.EXCH.64 URZ, [UR8+0xa0], UR14 ;  /* 0x0000a00e08ff75b2 */ /* 0x0008e20008000100 */
[----:B------:R4:W1:Y:S01]  /*0a30*/  SYNCS.EXCH.64 URZ, [UR8+0x98], UR12 ;  /* 0x0000980c08ff75b2 */ /* 0x0008620008000100 */
[----:B------:R4:W1:Y:S02]  /*0a40*/  SYNCS.EXCH.64 URZ, [UR8+0xa8], UR14 ;  /* 0x0000a80e08ff75b2 */ /* 0x0008640008000100 */
[----:B----4-:R-:W-:Y:S01]  /*0a50*/  NOP ;  /* 0x0000000000007918 */ /* 0x010fe20000000000 */
.L_x_12:
[----:B------:R-:W4:Y:S01]  /*0a60*/  SHFL.IDX PT, R0, R96, RZ, 0x1f ;  /* 0x00001fff60007589 */ /* 0x000f2200000e0000 */
[----:B------:R-:W-:Y:S01]  /*0a70*/  NOP ;  /* 0x0000000000007918 */ /* 0x000fe20000000000 */
[----:B----4-:R-:W-:-:S13]  /*0a80*/  ISETP.NE.AND P0, PT, R0, 0x5, PT ;  /* 0x000000050000780c */ /* 0x010fda0003f05270 */
[----:B------:R-:W-:Y:S05]  /*0a90*/  @P0 BRA `(.L_x_13) ;  /* 0x0000000000540947 */ /* 0x000fea0003800000 */
[----:B--2---:R-:W-:Y:S01]  /*0aa0*/  UMOV UR9, 0x400 ;  /* 0x0000040000097882 */ /* 0x004fe20000000000 */
        /* <DEDUP_REMOVED lines=14> */
[----:B------:R4:W1:Y:S01]  /*0b90*/  SYNCS.EXCH.64 URZ, [UR9+0xd8], UR14 ;  /* 0x0000d80e09ff75b2 */ /* 0x0008620008000100 */
[----:B------:R4:W1:Y:S01]  /*0ba0*/  SYNCS.EXCH.64 URZ, [UR9+0xc0], UR12 ;  /* 0x0000c00c09ff75b2 */ /* 0x0008620008000100 */
[----:B------:R4:W1:Y:S01]  /*0bb0*/  SYNCS.EXCH.64 URZ, [UR9+0xe0], UR14 ;  /* 0x0000e00e09ff75b2 */ /* 0x0008620008000100 */
[----:B------:R4:W1:Y:S01]  /*0bc0*/  SYNCS.EXCH.64 URZ, [UR9+0xc8], UR12 ;  /* 0x0000c80c09ff75b2 */ /* 0x0008620008000100 */
[----:B------:R4:W1:Y:S02]  /*0bd0*/  SYNCS.EXCH.64 URZ, [UR9+0xe8], UR14 ;  /* 0x0000e80e09ff75b2 */ /* 0x0008640008000100 */
[----:B----4-:R-:W-:Y:S01]  /*0be0*/  NOP ;  /* 0x0000000000007918 */ /* 0x010fe20000000000 */
.L_x_13:
[----:B------:R-:W4:Y:S01]  /*0bf0*/  SHFL.IDX PT, R0, R96, RZ, 0x1f ;  /* 0x00001fff60007589 */ /* 0x000f2200000e0000 */
[----:B------:R-:W-:Y:S01]  /*0c00*/  ISETP.NE.OR P1, PT, RZ, UR10, !P1 ;  /* 0x0000000aff007c0c */ /* 0x000fe2000cf25670 */
        /* <DEDUP_REMOVED lines=12> */
[----:B------:R4:W3:Y:S01]  /*0cd0*/  SYNCS.EXCH.64 URZ, [UR8+0x100], UR12 ;  /* 0x0001000c08ff75b2 */ /* 0x0008e20008000100 */
[----:B------:R4:W1:Y:S01]  /*0ce0*/  SYNCS.EXCH.64 URZ, [UR8+0xf8], UR12 ;  /* 0x0000f80c08ff75b2 */ /* 0x0008620008000100 */
[----:B------:R4:W1:Y:S02]  /*0cf0*/  SYNCS.EXCH.64 URZ, [UR8+0x108], UR12 ;  /* 0x0001080c08ff75b2 */ /* 0x0008640008000100 */
[----:B----4-:R-:W-:Y:S01]  /*0d00*/  NOP ;  /* 0x0000000000007918 */ /* 0x010fe20000000000 */
.L_x_14:
[----:B------:R-:W-:Y:S01]  /*0d10*/  VOTEU.ALL UP1, P1 ;  /* 0x0000000000ff7886 */ /* 0x000fe20000820000 */
[----:B---3--:R-:W3:Y:S01]  /*0d20*/  LDCU UR8, c[0x0][0x36c] ;  /* 0x00006d80ff0877ac */ /* 0x008ee20008000800 */
[----:B------:R-:W-:Y:S01]  /*0d30*/  NOP ;  /* 0x0000000000007918 */ /* 0x000fe20000000000 */
[----:B------:R-:W-:Y:S01]  /*0d40*/  LOP3.LUT R10, R97, 0x1f, RZ, 0xc0, !PT ;  /* 0x0000001f610a7812 */ /* 0x000fe200078ec0ff */
[----:B--2---:R-:W-:Y:S01]  /*0d50*/  UMOV UR12, 0x20 ;  /* 0x00000020000c7882 */ /* 0x004fe20000000000 */
[----:B------:R-:W-:Y:S01]  /*0d60*/  @!UP1 UMOV UR6, 0x400 ;  /* 0x0000040000069882 */ /* 0x000fe20000000000 */
[----:B------:R-:W-:-:S04]  /*0d70*/  @!UP1 UIADD3 UR12, UPT, UPT, -UR12, 0x100000, URZ ;  /* 0x001000000c0c9890 */ /* 0x000fc8000fffe1ff */
[----:B------:R-:W-:Y:S02]  /*0d80*/  @!UP1 USHF.L.U32 UR13, UR12, 0xb, URZ ;  /* 0x0000000b0c0d9899 */ /* 0x000fe400080006ff */
[----:B------:R-:W-:Y:S02]  /*0d90*/  @!UP1 USHF.L.U32 UR12, UR12, 0x1, URZ ;  /* 0x000000010c0c9899 */ /* 0x000fe400080006ff */
[----:B------:R-:W-:Y:S01]  /*0da0*/  @!UP1 ULEA UR6, UR37, UR6, 0x18 ;  /* 0x0000000625069291 */ /* 0x000fe2000f8ec0ff */
[----:B------:R-:W-:Y:S01]  /*0db0*/  VOTEU.ALL UP1, P1 ;  /* 0x0000000000ff7886 */ /* 0x000fe20000820000 */
[----:B------:R-:W-:Y:S01]  /*0dc0*/  UISETP.NE.AND UP4, UPT, UR10, URZ, UPT ;  /* 0x000000ff0a00728c */ /* 0x000fe2000bf85270 */
[----:B------:R-:W2:Y:S09]  /*0dd0*/  FENCE.VIEW.ASYNC.S ;  /* 0x00000000000073c6 */ /* 0x000eb20000000000 */
[----:B--2---:R2:W4:Y:S01]  /*0de0*/  @!UP1 SYNCS.EXCH.64 URZ, [UR6+0x110], UR12 ;  /* 0x0001100c06ff95b2 */ /* 0x0045220008000100 */
[----:B---3--:R-:W-:-:S09]  /*0df0*/  UISETP.EQ.U32.AND UP1, UPT, UR8, 0x1, UPT ;  /* 0x000000010800788c */ /* 0x008fd2000bf22070 */
[----:B------:R-:W-:Y:S05]  /*0e00*/  BRA.U !UP1, `(.L_x_15) ;  /* 0x0000000109087547 */ /* 0x000fea000b800000 */
[----:B-1--4-:R-:W-:Y:S01]  /*0e10*/  UCGABAR_ARV ;  /* 0x00000000000079c7 */ /* 0x012fe20008000000 */
[----:B------:R-:W-:Y:S05]  /*0e20*/  BRA `(.L_x_16) ;  /* 0x0000000000047947 */ /* 0x000fea0003800000 */
.L_x_15:
[----:B-1--4-:R-:W-:Y:S01]  /*0e30*/  NOP ;  /* 0x0000000000007918 */ /* 0x012fe20000000000 */
.L_x_16:
[----:B------:R-:W1:Y:S01]  /*0e40*/  S2R R15, SR_CTAID.Y ;  /* 0x00000000000f7919 */ /* 0x000e620000002600 */
[----:B------:R-:W-:-:S05]  /*0e50*/  CS2R.32 R91, SR_CgaSize ;  /* 0x00000000005b7805 */ /* 0x000fca0000008a00 */
[----:B------:R-:W-:-:S05]  /*0e60*/  IMAD R91, R91, -0xa0, RZ ;  /* 0xffffff605b5b7824 */ /* 0x000fca00078e02ff */
[----:B--2---:R-:W-:-:S14]  /*0e70*/  R2UR UR6, R91 ;  /* 0x000000005b0672ca */ /* 0x004fdc00000e0000 */
[----:B------:R-:W2:Y:S01]  /*0e80*/  LDCU UR6, c[0x0][UR6+0x2b4] ;  /* 0x00005680060677ac */ /* 0x000ea20008000800 */
[----:B------:R-:W-:-:S05]  /*0e90*/  CS2R.32 R0, SR_CgaSize ;  /* 0x0000000000007805 */ /* 0x000fca0000008a00 */
[----:B------:R-:W-:-:S06]  /*0ea0*/  IMAD R0, R0, -0xa0, RZ ;  /* 0xffffff6000007824 */ /* 0x000fcc00078e02ff */
[----:B------:R-:W3:Y:S01]  /*0eb0*/  LDC R0, c[0x0][R0+0x2a4] ;  /* 0x0000a90000007b82 */ /* 0x000ee20000000800 */
[----:B------:R-:W-:Y:S01]  /*0ec0*/  PRMT R8, RZ, 0x7610, R8 ;  /* 0x00007610ff087816 */ /* 0x000fe20000000008 */
[----:B------:R-:W4:Y:S01]  /*0ed0*/  S2R R9, SR_CTAID.X ;  /* 0x0000000000097919 */ /* 0x000f220000002500 */
[----:B------:R-:W-:-:S05]  /*0ee0*/  CS2R.32 R91, SR_CgaSize ;  /* 0x00000000005b7805 */ /* 0x000fca0000008a00 */
[----:B------:R-:W-:-:S05]  /*0ef0*/  IMAD R91, R91, -0xa0, RZ ;  /* 0xffffff605b5b7824 */ /* 0x000fca00078e02ff */
[----:B------:R-:W-:-:S14]  /*0f00*/  R2UR UR8, R91 ;  /* 0x000000005b0872ca */ /* 0x000fdc00000e0000 */
[----:B------:R-:W3:Y:S01]  /*0f10*/  LDCU UR8, c[0x0][UR8+0x2b0] ;  /* 0x00005600080877ac */ /* 0x000ee20008000800 */
[----:B------:R-:W-:Y:S01]  /*0f20*/  UISETP.NE.AND UP2, UPT, UR10, 0x2, UPT ;  /* 0x000000020a00788c */ /* 0x000fe2000bf45270 */
[----:B------:R-:W2:Y:S01]  /*0f30*/  LDC R11, c[0x0][0xb24] ;  /* 0x0002c900ff0b7b82 */ /* 0x000ea20000000800 */
[----:B------:R-:W-:-:S05]  /*0f40*/  CS2R.32 R2, SR_CgaSize ;  /* 0x0000000000027805 */ /* 0x000fca0000008a00 */
[----:B------:R-:W-:-:S06]  /*0f50*/  IMAD R2, R2, -0xa0, RZ ;  /* 0xffffff6002027824 */ /* 0x000fcc00078e02ff */
[----:B------:R-:W3:Y:S08]  /*0f60*/  LDC R2, c[0x0][R2+0x2a0] ;  /* 0x0000a80002027b82 */ /* 0x000ef00000000800 */
[----:B------:R-:W3:Y:S01]  /*0f70*/  LDC R40, c[0x0][0xb24] ;  /* 0x0002c900ff287b82 */ /* 0x000ee20000000800 */
[----:B-1----:R-:W-:-:S07]  /*0f80*/  I2FP.F32.U32 R90, R15 ;  /* 0x0000000f005a7245 */ /* 0x002fce0000201000 */
[----:B------:R-:W1:Y:S01]  /*0f90*/  S2UR UR36, SR_CTAID.Z ;  /* 0x00000000002479c3 */ /* 0x000e620000002700 */
[----:B--2---:R-:W-:Y:S01]  /*0fa0*/  ISETP.GE.AND P0, PT, R11, 0x1, PT ;  /* 0x000000010b00780c */ /* 0x004fe20003f06270 */
[----:B----4-:R-:W-:Y:S01]  /*0fb0*/  IMAD.MOV.U32 R14, RZ, RZ, R9 ;  /* 0x000000ffff0e7224 */ /* 0x010fe200078e0009 */
[----:B------:R-:W-:Y:S01]  /*0fc0*/  I2FP.F32.U32 R91, R9 ;  /* 0x00000009005b7245 */ /* 0x000fe20000201000 */
[----:B------:R-:W-:Y:S01]  /*0fd0*/  FMUL R90, R90, UR6 ;  /* 0x000000065a5a7c20 */ /* 0x000fe20008400000 */
[----:B------:R-:W2:Y:S03]  /*0fe0*/  LDCU UR6, c[0x0][0xb30] ;  /* 0x00016600ff0677ac */ /* 0x000ea60008000800 */
[----:B---3--:R-:W-:Y:S02]  /*0ff0*/  FMUL R91, R91, UR8 ;  /* 0x000000085b5b7c20 */ /* 0x008fe40008400000 */
[----:B------:R-:W3:Y:S08]  /*1000*/  F2I.U32.TRUNC.NTZ R90, R90 ;  /* 0x0000005a005a7305 */ /* 0x000ef0000020f000 */
[----:B------:R-:W4:Y:S01]  /*1010*/  F2I.U32.TRUNC.NTZ R91, R91 ;  /* 0x0000005b005b7305 */ /* 0x000f22000020f000 */
[----:B--2---:R-:W-:Y:S01]  /*1020*/  UISETP.NE.AND UP3, UPT, UR6, 0x1, UPT ;  /* 0x000000010600788c */ /* 0x004fe2000bf65270 */
[----:B---3--:R-:W-:-:S05]  /*1030*/  IADD3 R90, PT, PT, -R90, RZ, RZ ;  /* 0x000000ff5a5a7210 */ /* 0x008fca0007ffe1ff */
[----:B------:R-:W-:Y:S01]  /*1040*/  IMAD R90, R0, R90, R15 ;  /* 0x0000005a005a7224 */ /* 0x000fe200078e020f */
[----:B------:R-:W-:Y:S01]  /*1050*/  PRMT R0, RZ, 0x7610, R0 ;  /* 0x00007610ff007816 */ /* 0x000fe20000000000 */
[----:B----4-:R-:W-:-:S04]  /*1060*/  IMAD.MOV R91, RZ, RZ, -R91 ;  /* 0x000000ffff5b7224 */ /* 0x010fc800078e0a5b */
[----:B------:R-:W-:Y:S01]  /*1070*/  IMAD R91, R2, R91, R9 ;  /* 0x0000005b025b7224 */ /* 0x000fe200078e0209 */
[----:B-1----:R-:W-:Y:S06]  /*1080*/  BRA.U UP4, `(.L_x_17) ;  /* 0x0000000104247547 */ /* 0x002fec000b800000 */
[----:B------:R-:W-:Y:S01]  /*1090*/  ISETP.NE.AND P1, PT, R90, RZ, PT ;  /* 0x000000ff5a00720c */ /* 0x000fe20003f25270 */
[----:B------:R-:W-:Y:S01]  /*10a0*/  IMAD.MOV.U32 R0, RZ, RZ, 0x3 ;  /* 0x00000003ff007424 */ /* 0x000fe200078e00ff */
[C---:B------:R-:W-:Y:S02]  /*10b0*/  LOP3.LUT R2, R91.reuse, 0xfffffffe, RZ, 0xc0, !PT ;  /* 0xfffffffe5b027812 */ /* 0x040fe400078ec0ff */
[----:B------:R-:W-:Y:S02]  /*10c0*/  ISETP.LT.U32.OR P1, PT, R91, 0x2, !P1 ;  /* 0x000000025b00780c */ /* 0x000fe40004f21470 */
[----:B------:R-:W-:Y:S02]  /*10d0*/  SHF.L.U32 R0, R0, R2, RZ ;  /* 0x0000000200007219 */ /* 0x000fe400000006ff */
[----:B------:R-:W-:Y:S02]  /*10e0*/  SEL R4, RZ, 0x1, !P1 ;  /* 0x00000001ff047807 */ /* 0x000fe40004800000 */
[----:B------:R-:W-:-:S05]  /*10f0*/  SEL R3, RZ, 0x2, !P1 ;  /* 0x00000002ff037807 */ /* 0x000fca0004800000 */
[----:B------:R-:W-:-:S05]  /*1100*/  IMAD.IADD R3, R4, 0x1, R3 ;  /* 0x0000000104037824 */ /* 0x000fca00078e0203 */
[----:B------:R-:W-:Y:S02]  /*1110*/  PRMT R8, R3, 0x7610, R8 ;  /* 0x0000761003087816 */ /* 0x000fe40000000008 */
.L_x_17:
[----:B------:R-:W-:Y:S05]  /*1120*/  @!P0 BRA `(.L_x_18) ;  /* 0x0000000000b88947 */ /* 0x000fea0003800000 */
[----:B------:R-:W1:Y:S01]  /*1130*/  LDC.64 R4, c[0x0][0xb18] ;  /* 0x0002c600ff047b82 */ /* 0x000e620000000a00 */
[----:B------:R-:W-:-:S07]  /*1140*/  ISETP.NE.AND P0, PT, R11, 0x1, PT ;  /* 0x000000010b00780c */ /* 0x000fce0003f05270 */
[----:B------:R-:W2:Y:S08]  /*1150*/  LDC R14, c[0x0][0xb0c] ;  /* 0x0002c300ff0e7b82 */ /* 0x000eb00000000800 */
[----:B------:R-:W3:Y:S08]  /*1160*/  LDC R16, c[0x0][0x370] ;  /* 0x0000dc00ff107b82 */ /* 0x000ef00000000800 */
[----:B------:R-:W4:Y:S01]  /*1170*/  LDC R13, c[0x0][0x374] ;  /* 0x0000dd00ff0d7b82 */ /* 0x000f220000000800 */
[----:B-1----:R-:W-:-:S07]  /*1180*/  ISETP.NE.AND P1, PT, R4, 0x1, PT ;  /* 0x000000010400780c */ /* 0x002fce0003f25270 */
[----:B------:R-:W3:Y:S01]  /*1190*/  LDC.64 R6, c[0x0][0xb10] ;  /* 0x0002c400ff067b82 */ /* 0x000ee20000000a00 */
[----:B--2---:R-:W-:-:S07]  /*11a0*/  ISETP.NE.AND P2, PT, R14, 0x1, PT ;  /* 0x000000010e00780c */ /* 0x004fce0003f45270 */
[----:B------:R-:W1:Y:S08]  /*11b0*/  LDC R12, c[0x0][0xb20] ;  /* 0x0002c800ff0c7b82 */ /* 0x000e700000000800 */
[----:B------:R-:W2:Y:S01]  /*11c0*/  LDC.64 R2, c[0x0][0xb28] ;  /* 0x0002ca00ff027b82 */ /* 0x000ea20000000a00 */
[----:B----4-:R-:W-:-:S04]  /*11d0*/  IMAD.HI.U32 R17, R13, R5, RZ ;  /* 0x000000050d117227 */ /* 0x010fc800078e00ff */
[----:B------:R-:W-:-:S04]  /*11e0*/  IMAD.HI.U32 R5, R15, R5, RZ ;  /* 0x000000050f057227 */ /* 0x000fc800078e00ff */
[----:B---3--:R-:W-:-:S05]  /*11f0*/  IMAD.HI.U32 R18, R16, R6, RZ ;  /* 0x0000000610127227 */ /* 0x008fca00078e00ff */
[-C--:B------:R-:W-:Y:S01]  /*1200*/  @P2 SHF.R.U32.HI R16, RZ, R7.reuse, R18 ;  /* 0x00000007ff102219 */ /* 0x080fe20000011612 */
[----:B------:R-:W-:Y:S01]  /*1210*/  IMAD.HI.U32 R18, R9, R6, RZ ;  /* 0x0000000609127227 */ /* 0x000fe200078e00ff */
[-C--:B-1----:R-:W-:Y:S02]  /*1220*/  @P1 SHF.R.U32.HI R13, RZ, R12.reuse, R17 ;  /* 0x0000000cff0d1219 */ /* 0x082fe40000011611 */
[----:B------:R-:W-:Y:S02]  /*1230*/  SHF.R.U32.HI R5, RZ, R12, R5 ;  /* 0x0000000cff057219 */ /* 0x000fe40000011605 */
[----:B------:R-:W-:Y:S02]  /*1240*/  SHF.R.U32.HI R18, RZ, R7, R18 ;  /* 0x00000007ff127219 */ /* 0x000fe40000011612 */
[----:B------:R-:W-:Y:S01]  /*1250*/  SEL R5, R15, R5, !P1 ;  /* 0x000000050f057207 */ /* 0x000fe20004800000 */
[----:B--2---:R-:W-:Y:S01]  /*1260*/  IMAD.HI.U32 R17, R13, R2, RZ ;  /* 0x000000020d117227 */ /* 0x004fe200078e00ff */
[----:B------:R-:W-:-:S03]  /*1270*/  SEL R18, R9, R18, !P2 ;  /* 0x0000001209127207 */ /* 0x000fc60005000000 */
[----:B------:R-:W-:Y:S01]  /*1280*/  IMAD.HI.U32 R6, R16, R2, RZ ;  /* 0x0000000210067227 */ /* 0x000fe200078e00ff */
[----:B------:R-:W-:-:S04]  /*1290*/  @P0 SHF.R.U32.HI R13, RZ, R3, R17 ;  /* 0x00000003ff0d0219 */ /* 0x000fc80000011611 */
[----:B------:R-:W-:Y:S01]  /*12a0*/  @P0 SHF.R.U32.HI R16, RZ, R3, R6 ;  /* 0x00000003ff100219 */ /* 0x000fe20000011606 */
[----:B------:R-:W-:-:S04]  /*12b0*/  IMAD R13, R13, R11, RZ ;  /* 0x0000000b0d0d7224 */ /* 0x000fc800078e02ff */
[----:B------:R-:W-:Y:S01]  /*12c0*/  IMAD R6, R16, R11, RZ ;  /* 0x0000000b10067224 */ /* 0x000fe200078e02ff */
[----:B------:R-:W-:-:S04]  /*12d0*/  ISETP.GE.AND P1, PT, R5, R13, PT ;  /* 0x0000000d0500720c */ /* 0x000fc80003f26270 */
[----:B------:R-:W-:Y:S01]  /*12e0*/  ISETP.GE.OR P1, PT, R18, R6, P1 ;  /* 0x000000061200720c */ /* 0x000fe20000f26670 */
[----:B------:R-:W-:-:S05]  /*12f0*/  IMAD.HI.U32 R6, R5, R2, RZ ;  /* 0x0000000205067227 */ /* 0x000fca00078e00ff */
[----:B------:R-:W-:-:S04]  /*1300*/  SHF.R.U32.HI R6, RZ, R3, R6 ;  /* 0x00000003ff067219 */ /* 0x000fc80000011606 */
[----:B------:R-:W-:-:S03]  /*1310*/  SEL R6, R5, R6, !P0 ;  /* 0x0000000605067207 */ /* 0x000fc60004000000 */
[----:B------:R-:W-:Y:S01]  /*1320*/  @!P1 IMAD.HI.U32 R7, R18, R2, RZ ;  /* 0x0000000212079227 */ /* 0x000fe200078e00ff */
[----:B------:R-:W-:-:S04]  /*1330*/  IADD3 R2, PT, PT, -R6, RZ, RZ ;  /* 0x000000ff06027210 */ /* 0x000fc80007ffe1ff */
[----:B------:R-:W-:Y:S01]  /*1340*/  @!P1 SHF.R.U32.HI R3, RZ, R3, R7 ;  /* 0x00000003ff039219 */ /* 0x000fe20000011607 */
[----:B------:R-:W-:Y:S01]  /*1350*/  IMAD R2, R11, R2, R5 ;  /* 0x000000020b027224 */ /* 0x000fe200078e0205 */
[----:B------:R-:W-:Y:S02]  /*1360*/  IADD3 R7, PT, PT, -R5, RZ, RZ ;  /* 0x000000ff05077210 */ /* 0x000fe40007ffe1ff */
[----:B------:R-:W-:-:S03]  /*1370*/  @!P1 SEL R3, R18, R3, !P0 ;  /* 0x0000000312039207 */ /* 0x000fc60004000000 */
[----:B------:R-:W-:Y:S02]  /*1380*/  IMAD R7, R4, R7, R15 ;  /* 0x0000000704077224 */ /* 0x000fe400078e020f */
[--C-:B------:R-:W-:Y:S02]  /*1390*/  @!P1 IMAD.IADD R6, R6, 0x1, -R3.reuse ;  /* 0x0000000106069824 */ /* 0x100fe400078e0a03 */
[----:B------:R-:W-:Y:S01]  /*13a0*/  @!P1 IMAD R3, R2, R16, R3 ;  /* 0x0000001002039224 */ /* 0x000fe200078e0203 */
[----:B------:R-:W-:Y:S01]  /*13b0*/  IADD3 R2, PT, PT, -R18, RZ, RZ ;  /* 0x000000ff12027210 */ /* 0x000fe20007ffe1ff */
[----:B------:R-:W-:Y:S02]  /*13c0*/  @!P1 IMAD R5, R6, R11, R18 ;  /* 0x0000000b06059224 */ /* 0x000fe400078e0212 */
[----:B------:R-:W-:Y:S02]  /*13d0*/  @!P1 IMAD.MOV.U32 R18, RZ, RZ, R3 ;  /* 0x000000ffff129224 */ /* 0x000fe400078e0003 */
[----:B------:R-:W-:-:S02]  /*13e0*/  IMAD R2, R14, R2, R9 ;  /* 0x000000020e027224 */ /* 0x000fc400078e0209 */
[----:B------:R-:W-:Y:S02]  /*13f0*/  IMAD R15, R5, R4, R7 ;  /* 0x00000004050f7224 */ /* 0x000fe400078e0207 */
[----:B------:R-:W-:Y:S02]  /*1400*/  IMAD R14, R18, R14, R2 ;  /* 0x0000000e120e7224 */ /* 0x000fe400078e0202 */
.L_x_18:
[----:B------:R-:W-:Y:S05]  /*1410*/  BRA.U UP3, `(.L_x_19) ;  /* 0x0000000103407547 */ /* 0x000fea000b800000 */
[----:B------:R-:W1:Y:S08]  /*1420*/  LDC.64 R4, c[0x0][0xb10] ;  /* 0x0002c400ff047b82 */ /* 0x000e700000000a00 */
[----:B------:R-:W2:Y:S08]  /*1430*/  LDC.64 R2, c[0x0][0xb18] ;  /* 0x0002c600ff027b82 */ /* 0x000eb00000000a00 */
[----:B------:R-:W3:Y:S08]  /*1440*/  LDC R6, c[0x0][0xb20] ;  /* 0x0002c800ff067b82 */ /* 0x000ef00000000800 */
[----:B------:R-:W4:Y:S01]  /*1450*/  LDC R7, c[0x0][0xb0c] ;  /* 0x0002c300ff077b82 */ /* 0x000f220000000800 */
[----:B-1----:R-:W-:-:S05]  /*1460*/  IMAD.HI.U32 R4, R14, R4, RZ ;  /* 0x000000040e047227 */ /* 0x002fca00078e00ff */
[----:B------:R-:W-:Y:S01]  /*1470*/  SHF.R.U32.HI R4, RZ, R5, R4 ;  /* 0x00000005ff047219 */ /* 0x000fe20000011604 */
[----:B--2---:R-:W-:Y:S01]  /*1480*/  IMAD.HI.U32 R3, R15, R3, RZ ;  /* 0x000000030f037227 */ /* 0x004fe200078e00ff */
[----:B------:R-:W-:-:S04]  /*1490*/  ISETP.NE.AND P0, PT, R2, 0x1, PT ;  /* 0x000000010200780c */ /* 0x000fc80003f05270 */
[----:B---3--:R-:W-:-:S04]  /*14a0*/  SHF.R.U32.HI R3, RZ, R6, R3 ;  /* 0x00000006ff037219 */ /* 0x008fc80000011603 */
[----:B------:R-:W-:Y:S02]  /*14b0*/  SEL R3, R15, R3, !P0 ;  /* 0x000000030f037207 */ /* 0x000fe40004000000 */
[----:B----4-:R-:W-:-:S04]  /*14c0*/  ISETP.NE.AND P1, PT, R7, 0x1, PT ;  /* 0x000000010700780c */ /* 0x010fc80003f25270 */
[----:B------:R-:W-:-:S05]  /*14d0*/  SEL R5, R14, R4, !P1 ;  /* 0x000000040e057207 */ /* 0x000fca0004800000 */
[----:B------:R-:W-:Y:S02]  /*14e0*/  IMAD.IADD R4, R3, 0x1, -R5 ;  /* 0x0000000103047824 */ /* 0x000fe400078e0a05 */
[----:B------:R-:W-:Y:S02]  /*14f0*/  IMAD.IADD R3, R5, 0x1, -R3 ;  /* 0x0000000105037824 */ /* 0x000fe400078e0a03 */
[----:B------:R-:W-:Y:S02]  /*1500*/  IMAD R14, R4, R7, R14 ;  /* 0x00000007040e7224 */ /* 0x000fe400078e020e */
[----:B------:R-:W-:Y:S02]  /*1510*/  IMAD R15, R3, R2, R15 ;  /* 0x00000002030f7224 */ /* 0x000fe400078e020f */
.L_x_19:
[----:B------:R-:W-:Y:S05]  /*1520*/  BRA.U !UP1, `(.L_x_20) ;  /* 0x00000001090c7547 */ /* 0x000fea000b800000 */
[----:B------:R-:W-:Y:S01]  /*1530*/  UCGABAR_WAIT ;  /* 0x0000000000007dc7 */ /* 0x000fe20008000000 */
[----:B------:R-:W-:Y:S01]  /*1540*/  CCTL.IVALL ;  /* 0x00000000ff00798f */ /* 0x000fe20002000000 */
[----:B------:R-:W-:Y:S05]  /*1550*/  BRA `(.L_x_21) ;  /* 0x0000000000047947 */ /* 0x000fea0003800000 */
.L_x_20:
[----:B------:R-:W-:Y:S06]  /*1560*/  BAR.SYNC.DEFER_BLOCKING 0x0 ;  /* 0x0000000000007b1d */ /* 0x000fec0000010000 */
.L_x_21:
[----:B------:R-:W-:Y:S05]  /*1570*/  BRA.U UP2, `(.L_x_22) ;  /* 0x0000001502307547 */ /* 0x000fea000b800000 */
[----:B------:R-:W1:Y:S01]  /*1580*/  LDCU UR15, c[0x0][0x38c] ;  /* 0x00007180ff0f77ac */ /* 0x000e620008000800 */
[----:B------:R-:W2:Y:S01]  /*1590*/  LDC R8, c[0x0][0x370] ;  /* 0x0000dc00ff087b82 */ /* 0x000ea20000000800 */
[C---:B------:R-:W-:Y:S01]  /*15a0*/  IMAD.SHL.U32 R19, R9.reuse, 0x20, RZ ;  /* 0x0000002009137824 */ /* 0x040fe200078e00ff */
[----:B------:R-:W-:Y:S01]  /*15b0*/  PLOP3.LUT P1, PT, PT, PT, UP5, 0x80, 0x8 ;  /* 0x000000000008781c */ /* 0x000fe20003f2f058 */
[----:B------:R-:W-:Y:S01]  /*15c0*/  UISETP.NE.AND UP1, UPT, UR10, URZ, UPT ;  /* 0x000000ff0a00728c */ /* 0x000fe2000bf25270 */
[----:B------:R-:W-:Y:S01]  /*15d0*/  ISETP.NE.AND P4, PT, R10, RZ, P5 ;  /* 0x000000ff0a00720c */ /* 0x000fe20002f85270 */
[----:B------:R-:W-:Y:S01]  /*15e0*/  IMAD.SHL.U32 R18, R9, 0x80, RZ ;  /* 0x0000008009127824 */ /* 0x000fe200078e00ff */
[----:B------:R-:W-:Y:S01]  /*15f0*/  PLOP3.LUT P1, PT, P1, PT, PT, 0x8, 0x80 ;  /* 0x000000000080781c */ /* 0x000fe20000f2e170 */
[----:B------:R-:W-:Y:S01]  /*1600*/  IMAD.MOV.U32 R17, RZ, RZ, 0x1 ;  /* 0x00000001ff117424 */ /* 0x000fe200078e00ff */
[----:B------:R-:W3:Y:S01]  /*1610*/  LDC R0, c[0x0][0x374] ;  /* 0x0000dd00ff007b82 */ /* 0x000ee20000000800 */
[----:B------:R-:W-:Y:S01]  /*1620*/  IMAD.MOV.U32 R16, RZ, RZ, RZ ;  /* 0x000000ffff107224 */ /* 0x000fe200078e00ff */
[----:B------:R-:W-:Y:S01]  /*1630*/  CS2R R12, SRZ ;  /* 0x00000000000c7805 */ /* 0x000fe2000001ff00 */
[----:B------:R-:W-:Y:S01]  /*1640*/  IMAD.MOV.U32 R11, RZ, RZ, 0x1 ;  /* 0x00000001ff0b7424 */ /* 0x000fe200078e00ff */
[----:B------:R-:W-:Y:S01]  /*1650*/  LOP3.LUT R19, R19, 0x20, RZ, 0xc0, !PT ;  /* 0x0000002013137812 */ /* 0x000fe200078ec0ff */
[----:B------:R-:W4:Y:S01]  /*1660*/  LDCU.64 UR30, c[0x0][0x348] ;  /* 0x00006900ff1e77ac */ /* 0x000f220008000a00 */
[----:B-1----:R-:W-:-:S02]  /*1670*/  UIADD3 UR4, UPT, UPT, UR15, 0x7f, URZ ;  /* 0x0000007f0f047890 */ /* 0x002fc4000fffe0ff */
[----:B------:R-:W-:Y:S02]  /*1680*/  USEL UR7, UR7, 0x2, UP1 ;  /* 0x0000000207077887 */ /* 0x000fe40008800000 */
[----:B------:R-:W-:Y:S01]  /*1690*/  USHF.R.S32.HI UR22, URZ, 0x1f, UR4 ;  /* 0x0000001fff167899 */ /* 0x000fe20008011404 */
[----:B------:R-:W-:-:S03]  /*16a0*/  UMOV UR13, URZ ;  /* 0x000000ff000d7c82 */ /* 0x000fc60008000000 */
[----:B------:R-:W-:Y:S02]  /*16b0*/  ULEA.HI UR22, UR22, UR4, URZ, 0x7 ;  /* 0x0000000416167291 */ /* 0x000fe4000f8f38ff */
[----:B------:R-:W-:Y:S02]  /*16c0*/  UIADD3 UR4, UPT, UPT, UR15, -0x1, URZ ;  /* 0xffffffff0f047890 */ /* 0x000fe4000fffe0ff */
[----:B------:R-:W-:Y:S02]  /*16d0*/  USHF.R.S32.HI UR22, URZ, 0x7, UR22 ;  /* 0x00000007ff167899 */ /* 0x000fe40008011416 */
[----:B------:R-:W-:Y:S02]  /*16e0*/  UISETP.GE.U32.AND UP2, UPT, UR4, -0xff, UPT ;  /* 0xffffff010400788c */ /* 0x000fe4000bf46070 */
[----:B------:R-:W-:Y:S02]  /*16f0*/  UISETP.LT.U32.AND UP0, UPT, UR22, 0x5, UPT ;  /* 0x000000051600788c */ /* 0x000fe4000bf01070 */
[----:B------:R-:W-:-:S02]  /*1700*/  UIADD3 UR15, UPT, UPT, UR15, 0xfe, URZ ;  /* 0x000000fe0f0f7890 */ /* 0x000fc4000fffe0ff */
[----:B------:R-:W-:-:S04]  /*1710*/  USEL UR21, UR22, 0x5, UP0 ;  /* 0x0000000516157887 */ /* 0x000fc80008000000 */
[----:B------:R-:W-:Y:S02]  /*1720*/  UIADD3 UR6, UPT, UPT, UR21, -0x1, URZ ;  /* 0xffffffff15067890 */ /* 0x000fe4000fffe0ff */
[----:B------:R-:W-:Y:S02]  /*1730*/  @UP2 UIADD3 UR6, UPT, UPT, UR21, URZ, URZ ;  /* 0x000000ff15062290 */ /* 0x000fe4000fffe0ff */
[----:B------:R-:W-:Y:S02]  /*1740*/  UIADD3 UR14, UPT, UPT, UR22, -UR21, URZ ;  /* 0x80000015160e7290 */ /* 0x000fe4000fffe0ff */
[----:B------:R-:W-:Y:S02]  /*1750*/  UIADD3 UR5, UPT, UPT, UR6, 0x1, URZ ;  /* 0x0000000106057890 */ /* 0x000fe4000fffe0ff */
[----:B--2-4-:R-:W-:-:S12]  /*1760*/  UIADD3 UR6, UPT, UPT, -UR6, URZ, URZ ;  /* 0x000000ff06067290 */ /* 0x014fd8000fffe1ff */
.L_x_42:
[----:B------:R-:W-:Y:S01]  /*1770*/  UISETP.NE.AND UP0, UPT, UR37, URZ, UPT ;  /* 0x000000ff2500728c */ /* 0x000fe2000bf05270 */
[----:B------:R-:W1:Y:S08]  /*1780*/  S2UR UR37, SR_CgaCtaId ;  /* 0x00000000002579c3 */ /* 0x000e700000008800 */
[----:B------:R-:W-:Y:S05]  /*1790*/  BRA.U UP0, `(.L_x_23) ;  /* 0x0000000100347547 */ /* 0x000fea000b800000 */
[----:B------:R-:W2:Y:S01]  /*17a0*/  S2R R2, SR_CgaCtaId ;  /* 0x0000000000027919 */ /* 0x000ea20000008800 */
[----:B------:R-:W-:-:S04]  /*17b0*/  MOV R3, 0x400 ;  /* 0x0000040000037802 */ /* 0x000fc80000000f00 */
[----:B--2---:R-:W-:Y:S02]  /*17c0*/  LEA R2, R2, R3, 0x18 ;  /* 0x0000000302027211 */ /* 0x004fe400078ec0ff */
[----:B------:R-:W-:-:S03]  /*17d0*/  SHF.L.U32 R3, R11, 0x1f, RZ ;  /* 0x0000001f0b037819 */ /* 0x000fc600000006ff */
[----:B------:R-:W-:-:S04]  /*17e0*/  IMAD R2, R12, 0x8, R2 ;  /* 0x000000080c027824 */ /* 0x000fc800078e0202 */
[----:B------:R-:W2:Y:S02]  /*17f0*/  SYNCS.PHASECHK.TRANS64.TRYWAIT P0, [R2+URZ+0x100], R3 ;  /* 0x00010003020075a7 */ /* 0x000ea400080011ff */
[----:B--2---:R-:W-:Y:S05]  /*1800*/  @!P0 BRA `(.L_x_24) ;  /* 0x0000006400f88947 */ /* 0x004fea0003800000 */
.L_x_134:
[----:B------:R-:W-:Y:S01]  /*1810*/  VIADD R12, R12, 0x1 ;  /* 0x000000010c0c7836 */ /* 0x000fe20000000000 */
[----:B------:R2:W-:Y:S04]  /*1820*/  SYNCS.ARRIVE.TRANS64.A1T0 RZ, [R2+URZ+0xf0], RZ ;  /* 0x0000f0ff02ff79a7 */ /* 0x0005e800081000ff */
[----:B------:R-:W-:-:S04]  /*1830*/  ISETP.NE.AND P0, PT, R12, 0x2, PT ;  /* 0x000000020c00780c */ /* 0x000fc80003f05270 */
[----:B------:R-:W-:Y:S02]  /*1840*/  SEL R12, R12, RZ, P0 ;  /* 0x000000ff0c0c7207 */ /* 0x000fe40000000000 */
[----:B--2---:R-:W-:-:S04]  /*1850*/  SEL R2, RZ, 0x1, P0 ;  /* 0x00000001ff027807 */ /* 0x004fc80000000000 */
[----:B------:R-:W-:-:S07]  /*1860*/  LOP3.LUT R11, R11, R2, RZ, 0x3c, !PT ;  /* 0x000000020b0b7212 */ /* 0x000fce00078e3cff */
.L_x_23:
[----:B------:R-:W-:Y:S01]  /*1870*/  UMOV UR4, 0x400 ;  /* 0x0000040000047882 */ /* 0x000fe20000000000 */
[----:B------:R-:W-:Y:S01]  /*1880*/  SHF.L.U32 R2, R17, 0x1f, RZ ;  /* 0x0000001f11027819 */ /* 0x000fe200000006ff */
[----:B-1----:R-:W-:Y:S01]  /*1890*/  ULEA UR4, UR37, UR4, 0x18 ;  /* 0x0000000425047291 */ /* 0x002fe2000f8ec0ff */
[----:B------:R-:W-:Y:S01]  /*18a0*/  R2UR UR35, R18 ;  /* 0x00000000122372ca */ /* 0x000fe200000e0000 */
[----:B------:R-:W-:Y:S01]  /*18b0*/  UISETP.GE.U32.AND UP0, UPT, UR15, 0xff, UPT ;  /* 0x000000ff0f00788c */ /* 0x000fe2000bf06070 */
[----:B------:R-:W-:Y:S01]  /*18c0*/  R2UR UR19, R19 ;  /* 0x00000000131372ca */ /* 0x000fe200000e0000 */
[----:B------:R-:W-:Y:S01]  /*18d0*/  ULEA UR8, UR13, UR4, 0x3 ;  /* 0x000000040d087291 */ /* 0x000fe2000f8e18ff */
[----:B------:R-:W-:-:S08]  /*18e0*/  UMOV UR23, URZ ;  /* 0x000000ff00177c82 */ /* 0x000fd00008000000 */
[----:B------:R1:W2:Y:S01]  /*18f0*/  SYNCS.PHASECHK.TRANS64.TRYWAIT P0, [UR8+0x28], R2 ;  /* 0x00002802ff0075a7 */ /* 0x0002a20008001108 */
[----:B------:R-:W-:-:S13]  /*1900*/  R2UR UR8, R15 ;  /* 0x000000000f0872ca */ /* 0x000fda00000e0000 */
[----:B------:R-:W-:Y:S01]  /*1910*/  ULEA UR19, UR8, UR19, 0x6 ;  /* 0x0000001308137291 */ /* 0x000fe2000f8e30ff */
[----:B-1----:R-:W-:-:S05]  /*1920*/  LEA.HI R2, R14, R14, RZ, 0x1 ;  /* 0x0000000e0e027211 */ /* 0x002fca00078f08ff */
[----:B------:R-:W-:-:S05]  /*1930*/  IMAD.SHL.U32 R2, R2, 0x80, RZ ;  /* 0x0000008002027824 */ /* 0x000fca00078e00ff */
[----:B------:R-:W-:-:S04]  /*1940*/  LOP3.LUT R2, R2, 0xffffff00, RZ, 0xc0, !PT ;  /* 0xffffff0002027812 */ /* 0x000fc800078ec0ff */
[----:B------:R-:W-:-:S13]  /*1950*/  R2UR UR9, R2 ;  /* 0x00000000020972ca */ /* 0x000fda00000e0000 */
[----:B------:R-:W-:Y:S01]  /*1960*/  ULOP3.LUT UR35, UR9, 0x80, UR35, 0xf8, !UPT ;  /* 0x0000008009237892 */ /* 0x000fe2000f8ef823 */
[----:B------:R-:W-:Y:S11]  /*1970*/  BRA.U !UP0, `(.L_x_25) ;  /* 0x0000000108f07547 */ /* 0x000ff6000b800000 */
[----:B------:R-:W-:Y:S01]  /*1980*/  UMOV UR29, UR6 ;  /* 0x00000006001d7c82 */ /* 0x000fe20008000000 */
[----:B------:R-:W-:Y:S01]  /*1990*/  UMOV UR44, UR13 ;  /* 0x0000000d002c7c82 */ /* 0x000fe20008000000 */
[----:B------:R-:W-:-:S05]  /*19a0*/  UMOV UR26, 0x40 ;  /* 0x00000040001a7882 */ /* 0x000fca0000000000 */
.L_x_31:
[----:B------:R-:W-:Y:S01]  /*19b0*/  ULEA UR33, UR44, UR4, 0x3 ;  /* 0x000000042c217291 */ /* 0x000fe2000f8e18ff */
[----:B------:R-:W-:Y:S01]  /*19c0*/  @P5 MOV R3, 0x14000 ;  /* 0x0001400000035802 */ /* 0x000fe20000000f00 */
[----:B--2-4-:R-:W-:Y:S10]  /*19d0*/  @P0 BRA `(.L_x_26) ;  /* 0x00000000000c0947 */ /* 0x014ff40003800000 */
[----:B------:R-:W-:-:S04]  /*19e0*/  SHF.L.U32 R4, R17, 0x1f, RZ ;  /* 0x0000001f11047819 */ /* 0x000fc800000006ff */
[----:B------:R-:W1:Y:S02]  /*19f0*/  SYNCS.PHASECHK.TRANS64.TRYWAIT P0, [UR33+0x28], R4 ;  /* 0x00002804ff0075a7 */ /* 0x000e640008001121 */
[----:B-1----:R-:W-:Y:S05]  /*1a00*/  @!P0 BRA `(.L_x_27) ;  /* 0x00000064008c8947 */ /* 0x002fea0003800000 */
.L_x_26:
[----:B------:R2:W-:Y:S01]  /*1a10*/  @P5 SYNCS.ARRIVE.TRANS64 RZ, [UR33], R3 ;  /* 0x00000003ffff59a7 */ /* 0x0005e20008000021 */
[----:B------:R-:W-:Y:S02]  /*1a20*/  ULOP3.LUT UR8, UR7, 0x2, URZ, 0xfc, !UPT ;  /* 0x0000000207087892 */ /* 0x000fe4000f8efcff */
[----:B------:R-:W-:Y:S02]  /*1a30*/  UIADD3 UR29, UPT, UPT, UR29, 0x1, URZ ;  /* 0x000000011d1d7890 */ /* 0x000fe4000fffe0ff */
[----:B------:R-:W-:Y:S02]  /*1a40*/  UISETP.NE.AND UP0, UPT, UR8, 0x2, UPT ;  /* 0x000000020800788c */ /* 0x000fe4000bf05270 */
[----:B------:R-:W-:-:S07]  /*1a50*/  UISETP.NE.AND UP2, UPT, UR29, 0x1, UPT ;  /* 0x000000011d00788c */ /* 0x000fce000bf45270 */
[----:B------:R-:W-:Y:S05]  /*1a60*/  BRA.U UP0, `(.L_x_28) ;  /* 0x0000000100047547 */ /* 0x000fea000b800000 */
[----:B------:R-:W-:Y:S05]  /*1a70*/  BPT.TRAP 0x1 ;  /* 0x000000040000795c */ /* 0x000fea0000300000 */
.L_x_28:
[----:B------:R-:W-:Y:S04]  /*1a80*/  BSSY.RECONVERGENT B0, `(.L_x_29) ;  /* 0x0000003000007945 */ /* 0x000fe80003800200 */
[----:B------:R-:W-:Y:S05]  /*1a90*/  @!P4 BRA `(.L_x_30) ;  /* 0x000000000004c947 */ /* 0x000fea0003800000 */
[----:B------:R-:W-:Y:S05]  /*1aa0*/  BPT.TRAP 0x1 ;  /* 0x000000040000795c */ /* 0x000fea0000300000 */
.L_x_30:
[----:B------:R-:W-:Y:S05]  /*1ab0*/  BSYNC.RECONVERGENT B0 ;  /* 0x0000000000007941 */ /* 0x000fea0003800200 */
.L_x_29:
[----:B------:R-:W-:Y:S02]  /*1ac0*/  UIADD3 UR13, UPT, UPT, UR44, 0x1, URZ ;  /* 0x000000012c0d7890 */ /* 0x000fe4000fffe0ff */
[----:B------:R-:W-:Y:S02]  /*1ad0*/  ULEA UR24, UR44, UR4, 0xf ;  /* 0x000000042c187291 */ /* 0x000fe4000f8e78ff */
[----:B------:R-:W-:Y:S02]  /*1ae0*/  UISETP.NE.AND UP0, UPT, UR13, 0x5, UPT ;  /* 0x000000050d00788c */ /* 0x000fe4000bf05270 */
[----:B------:R-:W-:Y:S02]  /*1af0*/  UIADD3 UR42, UP1, UPT, UR30, 0x80, URZ ;  /* 0x000000801e2a7890 */ /* 0x000fe4000ff3e0ff */
[----:B------:R-:W-:Y:S02]  /*1b00*/  USEL UR9, URZ, 0x1, UP0 ;  /* 0x00000001ff097887 */ /* 0x000fe40008000000 */
[----:B------:R-:W-:-:S02]  /*1b10*/  USEL UR13, UR13, URZ, UP0 ;  /* 0x000000ff0d0d7287 */ /* 0x000fc40008000000 */
[----:B------:R-:W-:Y:S02]  /*1b20*/  UIADD3 UR40, UP0, UPT, UR30, 0x180, URZ ;  /* 0x000001801e287890 */ /* 0x000fe4000ff1e0ff */
[----:B------:R-:W-:Y:S01]  /*1b30*/  ULEA UR8, UR13, UR4, 0x3 ;  /* 0x000000040d087291 */ /* 0x000fe2000f8e18ff */
[----:B------:R-:W-:Y:S01]  /*1b40*/  LOP3.LUT R17, R17, UR9, RZ, 0x3c, !PT ;  /* 0x0000000911117c12 */ /* 0x000fe2000f8e3cff */
[----:B------:R-:W-:Y:S02]  /*1b50*/  UIADD3 UR34, UPT, UPT, UR26, -0x40, URZ ;  /* 0xffffffc01a227890 */ /* 0x000fe4000fffe0ff */
[----:B------:R-:W-:Y:S01]  /*1b60*/  ULOP3.LUT UR33, UR33, 0xfefffff8, URZ, 0xc0, !UPT ;  /* 0xfefffff821217892 */ /* 0x000fe2000f8ec0ff */
[----:B-1----:R-:W-:Y:S01]  /*1b70*/  SHF.L.U32 R2, R17, 0x1f, RZ ;  /* 0x0000001f11027819 */ /* 0x002fe200000006ff */
[----:B------:R-:W-:Y:S02]  /*1b80*/  UIADD3.X UR43, UPT, UPT, URZ, UR31, URZ, UP1, !UPT ;  /* 0x0000001fff2b7290 */ /* 0x000fe40008ffe4ff */
[----:B------:R-:W-:Y:S01]  /*1b90*/  UIADD3 UR32, UPT, UPT, UR24, 0x6400, URZ ;  /* 0x0000640018207890 */ /* 0x000fe2000fffe0ff */
[----:B------:R1:W4:Y:S01]  /*1ba0*/  SYNCS.PHASECHK.TRANS64.TRYWAIT P0, [UR8+0x28], R2 ;  /* 0x00002802ff0075a7 */ /* 0x0003220008001108 */
[----:B------:R-:W-:-:S02]  /*1bb0*/  ULEA UR8, UR44, UR4, 0xd ;  /* 0x000000042c087291 */ /* 0x000fc4000f8e68ff */
[----:B------:R-:W-:Y:S02]  /*1bc0*/  UIADD3 UR24, UPT, UPT, UR24, 0xa400, URZ ;  /* 0x0000a40018187890 */ /* 0x000fe4000fffe0ff */
[----:B------:R-:W-:Y:S02]  /*1bd0*/  UIADD3.X UR41, UPT, UPT, URZ, UR31, URZ, UP0, !UPT ;  /* 0x0000001fff297290 */ /* 0x000fe400087fe4ff */
[----:B------:R-:W-:Y:S02]  /*1be0*/  UIADD3 UR16, UPT, UPT, UR8, 0x2e400, URZ ;  /* 0x0002e40008107890 */ /* 0x000fe4000fffe0ff */
[----:B------:R-:W-:Y:S01]  /*1bf0*/  UIADD3 UR8, UPT, UPT, UR8, 0x2f400, URZ ;  /* 0x0002f40008087890 */ /* 0x000fe2000fffe0ff */
[----:B------:R-:W-:Y:S01]  /*1c00*/  UMOV UR38, 0x0 ;  /* 0x0000000000267882 */ /* 0x000fe20000000000 */
[----:B------:R-:W-:Y:S01]  /*1c10*/  UMOV UR39, 0x10000000 ;  /* 0x1000000000277882 */ /* 0x000fe20000000000 */
[----:B------:R-:W-:Y:S01]  /*1c20*/  UMOV UR27, UR35 ;  /* 0x00000023001b7c82 */ /* 0x000fe20008000000 */
[----:B------:R-:W-:Y:S01]  /*1c30*/  UMOV UR28, UR36 ;  /* 0x00000024001c7c82 */ /* 0x000fe20008000000 */
[----:B------:R-:W-:Y:S01]  /*1c40*/  UMOV UR25, UR33 ;  /* 0x0000002100197c82 */ /* 0x000fe20008000000 */
[----:B------:R-:W-:Y:S01]  /*1c50*/  UMOV UR20, UR36 ;  /* 0x0000002400147c82 */ /* 0x000fe20008000000 */
[----:B------:R-:W-:Y:S01]  /*1c60*/  UMOV UR17, UR33 ;  /* 0x0000002100117c82 */ /* 0x000fe20008000000 */
[----:B------:R-:W-:Y:S01]  /*1c70*/  UMOV UR18, UR34 ;  /* 0x0000002200127c82 */ /* 0x000fe20008000000 */
[----:B------:R-:W-:Y:S01]  /*1c80*/  UTMALDG.3D.2CTA [UR32], [UR42], desc[UR38] ;  /* 0x000026202a0075b4 */ /* 0x000fe20008211000 */
[----:B------:R-:W-:Y:S01]  /*1c90*/  UMOV UR10, UR26 ;  /* 0x0000001a000a7c82 */ /* 0x000fe20008000000 */
[----:B------:R-:W-:Y:S01]  /*1ca0*/  UMOV UR11, UR19 ;  /* 0x00000013000b7c82 */ /* 0x000fe20008000000 */
[----:B------:R-:W-:Y:S01]  /*1cb0*/  UMOV UR12, UR36 ;  /* 0x00000024000c7c82 */ /* 0x000fe20008000000 */
[----:B------:R-:W-:Y:S01]  /*1cc0*/  UMOV UR9, UR33 ;  /* 0x0000002100097c82 */ /* 0x000fe20008000000 */
[----:B------:R-:W-:Y:S01]  /*1cd0*/  UMOV UR23, UR5 ;  /* 0x0000000500177c82 */ /* 0x000fe20008000000 */
[----:B------:R-:W-:Y:S01]  /*1ce0*/  UMOV UR44, UR13 ;  /* 0x0000000d002c7c82 */ /* 0x000fe20008000000 */
[----:B------:R2:W-:Y:S01]  /*1cf0*/  UTMALDG.3D.2CTA [UR24], [UR42], desc[UR38] ;  /* 0x000026182a0075b4 */ /* 0x0005e20008211000 */
[----:B------:R1:W-:Y:S01]  /*1d00*/  UTMALDG.3D.2CTA [UR16], [UR40], desc[UR38] ;  /* 0x00002610280075b4 */ /* 0x0003e20008211000 */
[----:B------:R1:W-:Y:S01]  /*1d10*/  UTMALDG.3D.2CTA [UR8], [UR40], desc[UR38] ;  /* 0x00002608280075b4 */ /* 0x0003e20008211000 */
[----:B--2---:R-:W-:Y:S01]  /*1d20*/  UIADD3 UR26, UPT, UPT, UR26, 0x80, URZ ;  /* 0x000000801a1a7890 */ /* 0x004fe2000fffe0ff */
[----:B-1----:R-:W-:Y:S11]  /*1d30*/  BRA.U UP2, `(.L_x_31) ;  /* 0xfffffffd021c7547 */ /* 0x002ff6000b83ffff */
.L_x_25:
[----:B------:R-:W-:Y:S01]  /*1d40*/  ULEA UR8, UR13, UR4, 0x3 ;  /* 0x000000040d087291 */ /* 0x000fe2000f8e18ff */
[----:B------:R-:W-:Y:S01]  /*1d50*/  SHF.L.U32 R2, R17, 0x1f, RZ ;  /* 0x0000001f11027819 */ /* 0x000fe200000006ff */
[----:B------:R-:W-:Y:S01]  /*1d60*/  @!P1 SYNCS.ARRIVE.TRANS64.A1T0 RZ, [UR4+0x88], RZ ;  /* 0x000088ffffff99a7 */ /* 0x000fe20008100004 */
[----:B------:R-:W-:-:S06]  /*1d70*/  UISETP.GT.AND UP0, UPT, UR22, UR21, UPT ;  /* 0x000000151600728c */ /* 0x000fcc000bf04270 */
[----:B--2-4-:R1:W2:Y:S03]  /*1d80*/  SYNCS.PHASECHK.TRANS64.TRYWAIT P0, [UR8+0x28], R2 ;  /* 0x00002802ff0075a7 */ /* 0x0142a60008001108 */
[----:B------:R-:W-:Y:S05]  /*1d90*/  BRA.U !UP0, `(.L_x_32) ;  /* 0x0000000108e87547 */ /* 0x000fea000b800000 */
[----:B------:R-:W-:Y:S01]  /*1da0*/  UIADD3 UR29, UPT, UPT, UR14, UR23, URZ ;  /* 0x000000170e1d7290 */ /* 0x000fe2000fffe0ff */
[----:B------:R-:W-:-:S11]  /*1db0*/  UMOV UR44, UR13 ;  /* 0x0000000d002c7c82 */ /* 0x000fd60008000000 */
.L_x_38:
[----:B------:R-:W-:Y:S01]  /*1dc0*/  ULEA UR33, UR44, UR4, 0x3 ;  /* 0x000000042c217291 */ /* 0x000fe2000f8e18ff */
[----:B--2---:R-:W-:Y:S01]  /*1dd0*/  @P5 MOV R3, 0x14000 ;  /* 0x0001400000035802 */ /* 0x004fe20000000f00 */
[----:B-12---:R-:W-:Y:S10]  /*1de0*/  @P0 BRA `(.L_x_33) ;  /* 0x00000000000c0947 */ /* 0x006ff40003800000 */
[----:B------:R-:W-:-:S04]  /*1df0*/  SHF.L.U32 R4, R17, 0x1f, RZ ;  /* 0x0000001f11047819 */ /* 0x000fc800000006ff */
[----:B------:R-:W2:Y:S02]  /*1e00*/  SYNCS.PHASECHK.TRANS64.TRYWAIT P0, [UR33+0x28], R4 ;  /* 0x00002804ff0075a7 */ /* 0x000ea40008001121 */
[----:B--2---:R-:W-:Y:S05]  /*1e10*/  @!P0 BRA `(.L_x_34) ;  /* 0x0000006000a08947 */ /* 0x004fea0003800000 */
.L_x_33:
[----:B------:R2:W-:Y:S01]  /*1e20*/  @P5 SYNCS.ARRIVE.TRANS64 RZ, [UR33], R3 ;  /* 0x00000003ffff59a7 */ /* 0x0005e20008000021 */
[----:B------:R-:W-:-:S04]  /*1e30*/  ULOP3.LUT UR8, UR7, 0x2, URZ, 0xfc, !UPT ;  /* 0x0000000207087892 */ /* 0x000fc8000f8efcff */
[----:B------:R-:W-:-:S09]  /*1e40*/  UISETP.NE.AND UP0, UPT, UR8, 0x2, UPT ;  /* 0x000000020800788c */ /* 0x000fd2000bf05270 */
[----:B------:R-:W-:Y:S05]  /*1e50*/  BRA.U UP0, `(.L_x_35) ;  /* 0x0000000100047547 */ /* 0x000fea000b800000 */
[----:B------:R-:W-:Y:S05]  /*1e60*/  BPT.TRAP 0x1 ;  /* 0x000000040000795c */ /* 0x000fea0000300000 */
.L_x_35:
[----:B------:R-:W-:Y:S04]  /*1e70*/  BSSY.RECONVERGENT B0, `(.L_x_36) ;  /* 0x0000003000007945 */ /* 0x000fe80003800200 */
[----:B------:R-:W-:Y:S05]  /*1e80*/  @!P4 BRA `(.L_x_37) ;  /* 0x000000000004c947 */ /* 0x000fea0003800000 */
[----:B------:R-:W-:Y:S05]  /*1e90*/  BPT.TRAP 0x1 ;  /* 0x000000040000795c */ /* 0x000fea0000300000 */
.L_x_37:
[----:B------:R-:W-:Y:S05]  /*1ea0*/  BSYNC.RECONVERGENT B0 ;  /* 0x0000000000007941 */ /* 0x000fea0003800200 */
.L_x_36:
[----:B------:R-:W-:Y:S02]  /*1eb0*/  UIADD3 UR13, UPT, UPT, UR44, 0x1, URZ ;  /* 0x000000012c0d7890 */ /* 0x000fe4000fffe0ff */
[----:B------:R-:W-:Y:S02]  /*1ec0*/  ULEA UR24, UR44, UR4, 0xf ;  /* 0x000000042c187291 */ /* 0x000fe4000f8e78ff */
[----:B------:R-:W-:Y:S02]  /*1ed0*/  UISETP.NE.AND UP0, UPT, UR13, 0x5, UPT ;  /* 0x000000050d00788c */ /* 0x000fe4000bf05270 */
[----:B------:R-:W-:Y:S02]  /*1ee0*/  UIADD3 UR42, UP1, UPT, UR30, 0x80, URZ ;  /* 0x000000801e2a7890 */ /* 0x000fe4000ff3e0ff */
[----:B------:R-:W-:Y:S02]  /*1ef0*/  USEL UR9, URZ, 0x1, UP0 ;  /* 0x00000001ff097887 */ /* 0x000fe40008000000 */
[----:B------:R-:W-:-:S02]  /*1f00*/  USEL UR13, UR13, URZ, UP0 ;  /* 0x000000ff0d0d7287 */ /* 0x000fc40008000000 */
[----:B------:R-:W-:Y:S02]  /*1f10*/  USHF.L.U32 UR34, UR23, 0x7, URZ ;  /* 0x0000000717227899 */ /* 0x000fe400080006ff */
[----:B------:R-:W-:Y:S01]  /*1f20*/  ULEA UR8, UR13, UR4, 0x3 ;  /* 0x000000040d087291 */ /* 0x000fe2000f8e18ff */
[----:B------:R-:W-:Y:S01]  /*1f30*/  LOP3.LUT R17, R17, UR9, RZ, 0x3c, !PT ;  /* 0x0000000911117c12 */ /* 0x000fe2000f8e3cff */
[----:B------:R-:W-:Y:S02]  /*1f40*/  UIADD3 UR40, UP0, UPT, UR30, 0x180, URZ ;  /* 0x000001801e287890 */ /* 0x000fe4000ff1e0ff */
[----:B------:R-:W-:Y:S01]  /*1f50*/  ULOP3.LUT UR33, UR33, 0xfefffff8, URZ, 0xc0, !UPT ;  /* 0xfefffff821217892 */ /* 0x000fe2000f8ec0ff */
[----:B-1----:R-:W-:Y:S01]  /*1f60*/  SHF.L.U32 R2, R17, 0x1f, RZ ;  /* 0x0000001f11027819 */ /* 0x002fe200000006ff */
[----:B------:R-:W-:Y:S02]  /*1f70*/  UIADD3.X UR43, UPT, UPT, URZ, UR31, URZ, UP1, !UPT ;  /* 0x0000001fff2b7290 */ /* 0x000fe40008ffe4ff */
[----:B------:R-:W-:Y:S01]  /*1f80*/  UIADD3 UR32, UPT, UPT, UR24, 0x6400, URZ ;  /* 0x0000640018207890 */ /* 0x000fe2000fffe0ff */
[----:B------:R4:W1:Y:S01]  /*1f90*/  SYNCS.PHASECHK.TRANS64.TRYWAIT P0, [UR8+0x28], R2 ;  /* 0x00002802ff0075a7 */ /* 0x0008620008001108 */
[----:B------:R-:W-:-:S02]  /*1fa0*/  ULEA UR8, UR44, UR4, 0xd ;  /* 0x000000042c087291 */ /* 0x000fc4000f8e68ff */
[----:B------:R-:W-:Y:S02]  /*1fb0*/  UIADD3 UR26, UPT, UPT, UR34, 0x40, URZ ;  /* 0x00000040221a7890 */ /* 0x000fe4000fffe0ff */
        /* <DEDUP_REMOVED lines=12> */
[----:B------:R4:W-:Y:S01]  /*2080*/  UTMALDG.3D.2CTA [UR32], [UR42], desc[UR38] ;  /* 0x000026202a0075b4 */ /* 0x0009e20008211000 */
[----:B------:R-:W-:Y:S01]  /*2090*/  UMOV UR11, UR19 ;  /* 0x00000013000b7c82 */ /* 0x000fe20008000000 */
[----:B------:R-:W-:Y:S01]  /*20a0*/  UMOV UR12, UR36 ;  /* 0x00000024000c7c82 */ /* 0x000fe20008000000 */
[----:B------:R-:W-:Y:S01]  /*20b0*/  UMOV UR9, UR33 ;  /* 0x0000002100097c82 */ /* 0x000fe20008000000 */
[----:B------:R-:W-:Y:S01]  /*20c0*/  UMOV UR10, UR26 ;  /* 0x0000001a000a7c82 */ /* 0x000fe20008000000 */
[----:B------:R-:W-:Y:S01]  /*20d0*/  UIADD3 UR23, UPT, UPT, UR23, 0x1, URZ ;  /* 0x0000000117177890 */ /* 0x000fe2000fffe0ff */
[----:B------:R-:W-:Y:S01]  /*20e0*/  UMOV UR44, UR13 ;  /* 0x0000000d002c7c82 */ /* 0x000fe20008000000 */
[----:B------:R4:W-:Y:S02]  /*20f0*/  UTMALDG.3D.2CTA [UR24], [UR42], desc[UR38] ;  /* 0x000026182a0075b4 */ /* 0x0009e40008211000 */
[----:B------:R-:W-:Y:S01]  /*2100*/  UISETP.NE.AND UP0, UPT, UR23, UR29, UPT ;  /* 0x0000001d1700728c */ /* 0x000fe2000bf05270 */
[----:B------:R4:W-:Y:S01]  /*2110*/  UTMALDG.3D.2CTA [UR16], [UR40], desc[UR38] ;  /* 0x00002610280075b4 */ /* 0x0009e20008211000 */
[----:B------:R4:W-:Y:S07]  /*2120*/  UTMALDG.3D.2CTA [UR8], [UR40], desc[UR38] ;  /* 0x00002608280075b4 */ /* 0x0009ee0008211000 */
[----:B----4-:R-:W-:Y:S05]  /*2130*/  BRA.U UP0, `(.L_x_38) ;  /* 0xfffffffd00207547 */ /* 0x010fea000b83ffff */
.L_x_32:
[C---:B-1----:R-:W-:Y:S01]  /*2140*/  LEA R2, R16.reuse, UR4, 0x3 ;  /* 0x0000000410027c11 */ /* 0x042fe2000f8e18ff */
[----:B------:R-:W-:Y:S01]  /*2150*/  NOP ;  /* 0x0000000000007918 */ /* 0x000fe20000000000 */
[----:B--2---:R-:W-:Y:S02]  /*2160*/  SHF.L.U32 R3, R13, 0x1f, RZ ;  /* 0x0000001f0d037819 */ /* 0x004fe400000006ff */
[----:B------:R-:W-:Y:S02]  /*2170*/  LEA R4, R16, UR4, 0x4 ;  /* 0x0000000410047c11 */ /* 0x000fe4000f8e20ff */
[----:B------:R-:W1:Y:S02]  /*2180*/  SYNCS.PHASECHK.TRANS64.TRYWAIT P0, [R2+URZ+0x90], R3 ;  /* 0x00009003020075a7 */ /* 0x000e6400080011ff */
[----:B-1----:R-:W-:Y:S05]  /*2190*/  @!P0 BRA `(.L_x_39) ;  /* 0x0000005c00d88947 */ /* 0x002fea0003800000 */
.L_x_137:
[----:B------:R-:W2:Y:S01]  /*21a0*/  LDS.128 R4, [R4+0x120] ;  /* 0x0001200004047984 */ /* 0x000ea20000000c00 */
[----:B------:R-:W-:Y:S01]  /*21b0*/  ISETP.GE.AND P0, PT, R40, 0x1, PT ;  /* 0x000000012800780c */ /* 0x000fe20003f06270 */
[----:B-1----:R-:W-:Y:S01]  /*21c0*/  VIADD R2, R2, 0xa0 ;  /* 0x000000a002027836 */ /* 0x002fe20000000000 */
[----:B------:R-:W-:Y:S01]  /*21d0*/  @!PT LDS RZ, [RZ] ;  /* 0x00000000fffff984 */ /* 0x000fe20000000800 */
[----:B------:R-:W-:Y:S01]  /*21e0*/  @!PT LDS RZ, [RZ] ;  /* 0x00000000fffff984 */ /* 0x000fe20000000800 */
[----:B------:R-:W-:Y:S01]  /*21f0*/  @!PT LDS RZ, [RZ] ;  /* 0x00000000fffff984 */ /* 0x000fe20000000800 */
[----:B------:R-:W-:Y:S01]  /*2200*/  @!PT LDS RZ, [RZ] ;  /* 0x00000000fffff984 */ /* 0x000fe20000000800 */
[----:B------:R1:W-:Y:S06]  /*2210*/  MEMBAR.ALL.CTA ;  /* 0x0000000000007992 */ /* 0x0003ec0000008000 */
[----:B-1----:R-:W1:Y:S01]  /*2220*/  FENCE.VIEW.ASYNC.S ;  /* 0x00000000000073c6 */ /* 0x002e620000000000 */
[----:B------:R-:W-:-:S04]  /*2230*/  PRMT R2, RZ, 0x654, R2 ;  /* 0x00000654ff027816 */ /* 0x000fc80000000002 */
[----:B-1----:R1:W-:Y:S01]  /*2240*/  SYNCS.ARRIVE.TRANS64.RED.A1T0 RZ, [R2+URZ], RZ ;  /* 0x000000ff02ff79a7 */ /* 0x0023e200081004ff */
[----:B--2---:R-:W-:-:S13]  /*2250*/  LOP3.LUT P2, RZ, R6, 0x1, RZ, 0xc0, !PT ;  /* 0x0000000106ff7812 */ /* 0x004fda000784c0ff */
[----:B------:R-:W-:Y:S01]  /*2260*/  @P2 SHF.R.U32.HI R3, RZ, 0x10, R5 ;  /* 0x00000010ff032819 */ /* 0x000fe20000011605 */
[----:B------:R-:W-:Y:S01]  /*2270*/  VOTEU.ANY UP0, P2 ;  /* 0x0000000000ff7886 */ /* 0x000fe20001000100 */
[----:B------:R-:W-:Y:S02]  /*2280*/  @P2 MOV R10, R4 ;  /* 0x00000004000a2202 */ /* 0x000fe40000000f00 */
[----:B------:R-:W-:Y:S02]  /*2290*/  @P2 R2UR.BROADCAST UR8, R3 ;  /* 0x00000000030822ca */ /* 0x000fe400008e0000 */
[----:B------:R-:W-:-:S11]  /*22a0*/  @P2 LOP3.LUT R9, R5, 0xffff, RZ, 0xc0, !PT ;  /* 0x0000ffff05092812 */ /* 0x000fd600078ec0ff */
[----:B------:R-:W-:Y:S01]  /*22b0*/  @UP0 UMOV UR36, UR8 ;  /* 0x0000000800240c82 */ /* 0x000fe20008000000 */
[----:B-1----:R-:W-:Y:S05]  /*22c0*/  @!P0 BRA `(.L_x_40) ;  /* 0x0000000000b88947 */ /* 0x002fea0003800000 */
[----:B------:R-:W3:Y:S01]  /*22d0*/  LDC.64 R4, c[0x0][0xb18] ;  /* 0x0002c600ff047b82 */ /* 0x000ee20000000a00 */
[----:B------:R-:W-:-:S07]  /*22e0*/  ISETP.NE.AND P3, PT, R40, 0x1, PT ;  /* 0x000000012800780c */ /* 0x000fce0003f65270 */
[----:B------:R-:W1:Y:S08]  /*22f0*/  LDC.64 R6, c[0x0][0xb10] ;  /* 0x0002c400ff067b82 */ /* 0x000e700000000a00 */
[----:B------:R-:W2:Y:S08]  /*2300*/  LDC R14, c[0x0][0xb20] ;  /* 0x0002c800ff0e7b82 */ /* 0x000eb00000000800 */
[----:B------:R-:W4:Y:S01]  /*2310*/  LDC R15, c[0x0][0xb0c] ;  /* 0x0002c300ff0f7b82 */ /* 0x000f220000000800 */
[----:B---3--:R-:W-:Y:S01]  /*2320*/  IMAD.HI.U32 R21, R0, R5, RZ ;  /* 0x0000000500157227 */ /* 0x008fe200078e00ff */
[----:B------:R-:W-:-:S03]  /*2330*/  ISETP.NE.AND P0, PT, R4, 0x1, PT ;  /* 0x000000010400780c */ /* 0x000fc60003f05270 */
[----:B------:R-:W-:-:S03]  /*2340*/  IMAD.HI.U32 R5, R9, R5, RZ ;  /* 0x0000000509057227 */ /* 0x000fc600078e00ff */
[----:B------:R-:W3:Y:S01]  /*2350*/  LDC.64 R2, c[0x0][0xb28] ;  /* 0x0002ca00ff027b82 */ /* 0x000ee20000000a00 */
[----:B-1----:R-:W-:-:S04]  /*2360*/  IMAD.HI.U32 R22, R8, R6, RZ ;  /* 0x0000000608167227 */ /* 0x002fc800078e00ff */
[----:B------:R-:W-:Y:S01]  /*2370*/  IMAD.HI.U32 R23, R10, R6, RZ ;  /* 0x000000060a177227 */ /* 0x000fe200078e00ff */
[----:B------:R-:W-:Y:S02]  /*2380*/  SHF.R.U32.HI R22, RZ, R7, R22 ;  /* 0x00000007ff167219 */ /* 0x000fe40000011616 */
[-C--:B--2---:R-:W-:Y:S02]  /*2390*/  SHF.R.U32.HI R21, RZ, R14.reuse, R21 ;  /* 0x0000000eff157219 */ /* 0x084fe40000011615 */
[----:B------:R-:W-:Y:S02]  /*23a0*/  SHF.R.U32.HI R5, RZ, R14, R5 ;  /* 0x0000000eff057219 */ /* 0x000fe40000011605 */
[----:B------:R-:W-:Y:S02]  /*23b0*/  SEL R21, R0, R21, !P0 ;  /* 0x0000001500157207 */ /* 0x000fe40004000000 */
[----:B------:R-:W-:Y:S02]  /*23c0*/  SHF.R.U32.HI R23, RZ, R7, R23 ;  /* 0x00000007ff177219 */ /* 0x000fe40000011617 */
[----:B----4-:R-:W-:-:S02]  /*23d0*/  ISETP.NE.AND P1, PT, R15, 0x1, PT ;  /* 0x000000010f00780c */ /* 0x010fc40003f25270 */
[----:B------:R-:W-:Y:S02]  /*23e0*/  SEL R5, R9, R5, !P0 ;  /* 0x0000000509057207 */ /* 0x000fe40004000000 */
[----:B------:R-:W-:Y:S02]  /*23f0*/  SEL R22, R8, R22, !P1 ;  /* 0x0000001608167207 */ /* 0x000fe40004800000 */
[----:B------:R-:W-:Y:S01]  /*2400*/  SEL R23, R10, R23, !P1 ;  /* 0x000000170a177207 */ /* 0x000fe20004800000 */
[----:B---3--:R-:W-:-:S04]  /*2410*/  IMAD.HI.U32 R20, R21, R2, RZ ;  /* 0x0000000215147227 */ /* 0x008fc800078e00ff */
        /* <DEDUP_REMOVED lines=10> */
[----:B------:R-:W-:-:S04]  /*24c0*/  @!P0 IMAD.HI.U32 R7, R23, R2, RZ ;  /* 0x0000000217078227 */ /* 0x000fc800078e00ff */
[----:B------:R-:W-:Y:S01]  /*24d0*/  IMAD.MOV R2, RZ, RZ, -R6 ;  /* 0x000000ffff027224 */ /* 0x000fe200078e0a06 */
[----:B------:R-:W-:Y:S02]  /*24e0*/  @!P0 SHF.R.U32.HI R3, RZ, R3, R7 ;  /* 0x00000003ff038219 */ /* 0x000fe40000011607 */
[----:B------:R-:W-:Y:S01]  /*24f0*/  IADD3 R7, PT, PT, -R5, RZ, RZ ;  /* 0x000000ff05077210 */ /* 0x000fe20007ffe1ff */
[----:B------:R-:W-:Y:S01]  /*2500*/  IMAD R2, R40, R2, R5 ;  /* 0x0000000228027224 */ /* 0x000fe200078e0205 */
        /* <DEDUP_REMOVED lines=10> */
.L_x_40:
[----:B------:R-:W1:Y:S02]  /*25b0*/  LDCU UR8, c[0x0][0xb30] ;  /* 0x00016600ff0877ac */ /* 0x000e640008000800 */
[----:B-1----:R-:W-:-:S09]  /*25c0*/  UISETP.NE.AND UP0, UPT, UR8, 0x1, UPT ;  /* 0x000000010800788c */ /* 0x002fd2000bf05270 */
[----:B------:R-:W-:Y:S05]  /*25d0*/  BRA.U UP0, `(.L_x_41) ;  /* 0x0000000100407547 */ /* 0x000fea000b800000 */
[----:B------:R-:W1:Y:S08]  /*25e0*/  LDC.64 R4, c[0x0][0xb10] ;  /* 0x0002c400ff047b82 */ /* 0x000e700000000a00 */
[----:B------:R-:W2:Y:S08]  /*25f0*/  LDC.64 R2, c[0x0][0xb18] ;  /* 0x0002c600ff027b82 */ /* 0x000eb00000000a00 */
[----:B------:R-:W4:Y:S08]  /*2600*/  LDC R6, c[0x0][0xb20] ;  /* 0x0002c800ff067b82 */ /* 0x000f300000000800 */
[----:B------:R-:W3:Y:S01]  /*2610*/  LDC R7, c[0x0][0xb0c] ;  /* 0x0002c300ff077b82 */ /* 0x000ee20000000800 */
[----:B-1----:R-:W-:-:S05]  /*2620*/  IMAD.HI.U32 R4, R10, R4, RZ ;  /* 0x000000040a047227 */ /* 0x002fca00078e00ff */
[----:B------:R-:W-:Y:S01]  /*2630*/  SHF.R.U32.HI R4, RZ, R5, R4 ;  /* 0x00000005ff047219 */ /* 0x000fe20000011604 */
[----:B--2---:R-:W-:Y:S01]  /*2640*/  IMAD.HI.U32 R3, R9, R3, RZ ;  /* 0x0000000309037227 */ /* 0x004fe200078e00ff */
[----:B------:R-:W-:-:S04]  /*2650*/  ISETP.NE.AND P0, PT, R2, 0x1, PT ;  /* 0x000000010200780c */ /* 0x000fc80003f05270 */
[----:B----4-:R-:W-:-:S04]  /*2660*/  SHF.R.U32.HI R3, RZ, R6, R3 ;  /* 0x00000006ff037219 */ /* 0x010fc80000011603 */
[----:B------:R-:W-:Y:S02]  /*2670*/  SEL R3, R9, R3, !P0 ;  /* 0x0000000309037207 */ /* 0x000fe40004000000 */
[----:B---3--:R-:W-:-:S04]  /*2680*/  ISETP.NE.AND P1, PT, R7, 0x1, PT ;  /* 0x000000010700780c */ /* 0x008fc80003f25270 */
[----:B------:R-:W-:-:S05]  /*2690*/  SEL R4, R10, R4, !P1 ;  /* 0x000000040a047207 */ /* 0x000fca0004800000 */
[----:B------:R-:W-:Y:S02]  /*26a0*/  IMAD.IADD R5, R3, 0x1, -R4 ;  /* 0x0000000103057824 */ /* 0x000fe400078e0a04 */
[----:B------:R-:W-:Y:S02]  /*26b0*/  IMAD.IADD R3, R4, 0x1, -R3 ;  /* 0x0000000104037824 */ /* 0x000fe400078e0a03 */
[----:B------:R-:W-:Y:S02]  /*26c0*/  IMAD R10, R5, R7, R10 ;  /* 0x00000007050a7224 */ /* 0x000fe400078e020a */
[----:B------:R-:W-:-:S07]  /*26d0*/  IMAD R9, R3, R2, R9 ;  /* 0x0000000203097224 */ /* 0x000fce00078e0209 */
.L_x_41:
[----:B------:R-:W-:Y:S01]  /*26e0*/  VIADD R16, R16, 0x1 ;  /* 0x0000000110107836 */ /* 0x000fe20000000000 */
[----:B------:R-:W-:Y:S01]  /*26f0*/  PLOP3.LUT P1, PT, PT, PT, PT, 0x80, 0x8 ;  /* 0x000000000008781c */ /* 0x000fe20003f2f070 */
[----:B------:R-:W-:Y:S02]  /*2700*/  IMAD.IADD R14, R10, 0x1, R91 ;  /* 0x000000010a0e7824 */ /* 0x000fe400078e025b */
[----:B------:R-:W-:Y:S01]  /*2710*/  IMAD.IADD R15, R9, 0x1, R90 ;  /* 0x00000001090f7824 */ /* 0x000fe200078e025a */
[----:B------:R-:W-:-:S04]  /*2720*/  ISETP.NE.AND P0, PT, R16, 0x2, PT ;  /* 0x000000021000780c */ /* 0x000fc80003f05270 */
[----:B------:R-:W-:Y:S02]  /*2730*/  SEL R2, RZ, 0x1, P0 ;  /* 0x00000001ff027807 */ /* 0x000fe40000000000 */
[----:B------:R-:W-:Y:S02]  /*2740*/  SEL R16, R16, RZ, P0 ;  /* 0x000000ff10107207 */ /* 0x000fe40000000000 */
[----:B------:R-:W-:Y:S01]  /*2750*/  LOP3.LUT R13, R13, R2, RZ, 0x3c, !PT ;  /* 0x000000020d0d7212 */ /* 0x000fe200078e3cff */
[----:B------:R-:W-:Y:S06]  /*2760*/  @P2 BRA `(.L_x_42) ;  /* 0xfffffff000002947 */ /* 0x000fec000383ffff */
[----:B------:R-:W-:Y:S01]  /*2770*/  UIADD3 UR4, UPT, UPT, UR4, 0x28, URZ ;  /* 0x0000002804047890 */ /* 0x000fe2000fffe0ff */
[----:B------:R-:W-:-:S03]  /*2780*/  SHF.L.U32 R2, R17, 0x1f, RZ ;  /* 0x0000001f11027819 */ /* 0x000fc600000006ff */
[----:B------:R-:W-:-:S09]  /*2790*/  ULEA UR5, UR13, UR4, 0x3 ;  /* 0x000000040d057291 */ /* 0x000fd2000f8e18ff */
[----:B------:R-:W1:Y:S02]  /*27a0*/  SYNCS.PHASECHK.TRANS64.TRYWAIT P0, [UR5], R2 ;  /* 0x00000002ff0075a7 */ /* 0x000e640008001105 */
[----:B-1----:R-:W-:Y:S05]  /*27b0*/  @!P0 BRA `(.L_x_43) ;  /* 0x0000005800648947 */ /* 0x002fea0003800000 */
.L_x_139:
[----:B------:R-:W-:-:S04]  /*27c0*/  UIADD3 UR6, UPT, UPT, UR13, 0x1, URZ ;  /* 0x000000010d067890 */ /* 0x000fc8000fffe0ff */
[----:B------:R-:W-:-:S04]  /*27d0*/  UISETP.NE.AND UP0, UPT, UR6, 0x5, UPT ;  /* 0x000000050600788c */ /* 0x000fc8000bf05270 */
[----:B------:R-:W-:Y:S02]  /*27e0*/  USEL UR7, URZ, 0x1, UP0 ;  /* 0x00000001ff077887 */ /* 0x000fe40008000000 */
[----:B------:R-:W-:-:S04]  /*27f0*/  USEL UR6, UR6, URZ, UP0 ;  /* 0x000000ff06067287 */ /* 0x000fc80008000000 */
[----:B------:R-:W-:Y:S01]  /*2800*/  ULEA UR5, UR6, UR4, 0x3 ;  /* 0x0000000406057291 */ /* 0x000fe2000f8e18ff */
[----:B-1----:R-:W-:-:S04]  /*2810*/  LOP3.LUT R2, R17, UR7, RZ, 0x3c, !PT ;  /* 0x0000000711027c12 */ /* 0x002fc8000f8e3cff */
[----:B------:R-:W-:-:S04]  /*2820*/  SHF.L.U32 R3, R2, 0x1f, RZ ;  /* 0x0000001f02037819 */ /* 0x000fc800000006ff */
[----:B------:R-:W1:Y:S02]  /*2830*/  SYNCS.PHASECHK.TRANS64.TRYWAIT P0, [UR5], R3 ;  /* 0x00000003ff0075a7 */ /* 0x000e640008001105 */
[----:B-1----:R-:W-:Y:S05]  /*2840*/  @!P0 BRA `(.L_x_44) ;  /* 0x0000005800588947 */ /* 0x002fea0003800000 */
.L_x_141:
[----:B------:R-:W-:-:S04]  /*2850*/  UIADD3 UR6, UPT, UPT, UR6, 0x1, URZ ;  /* 0x0000000106067890 */ /* 0x000fc8000fffe0ff */
[----:B------:R-:W-:-:S04]  /*2860*/  UISETP.NE.AND UP0, UPT, UR6, 0x5, UPT ;  /* 0x000000050600788c */ /* 0x000fc8000bf05270 */
[----:B------:R-:W-:Y:S02]  /*2870*/  USEL UR7, URZ, 0x1, UP0 ;  /* 0x00000001ff077887 */ /* 0x000fe40008000000 */
[----:B------:R-:W-:-:S04]  /*2880*/  USEL UR6, UR6, URZ, UP0 ;  /* 0x000000ff06067287 */ /* 0x000fc80008000000 */
[----:B------:R-:W-:Y:S01]  /*2890*/  ULEA UR5, UR6, UR4, 0x3 ;  /* 0x0000000406057291 */ /* 0x000fe2000f8e18ff */
[----:B------:R-:W-:-:S04]  /*28a0*/  LOP3.LUT R2, R2, UR7, RZ, 0x3c, !PT ;  /* 0x0000000702027c12 */ /* 0x000fc8000f8e3cff */
[----:B-1----:R-:W-:-:S04]  /*28b0*/  SHF.L.U32 R3, R2, 0x1f, RZ ;  /* 0x0000001f02037819 */ /* 0x002fc800000006ff */
[----:B------:R-:W1:Y:S02]  /*28c0*/  SYNCS.PHASECHK.TRANS64.TRYWAIT P0, [UR5], R3 ;  /* 0x00000003ff0075a7 */ /* 0x000e640008001105 */
[----:B-1----:R-:W-:Y:S05]  /*28d0*/  @!P0 BRA `(.L_x_45) ;  /* 0x00000058004c8947 */ /* 0x002fea0003800000 */
.L_x_143:
        /* <DEDUP_REMOVED lines=9> */
.L_x_145:
[----:B------:R-:W-:-:S04]  /*2970*/  UIADD3 UR6, UPT, UPT, UR6, 0x1, URZ ;  /* 0x0000000106067890 */ /* 0x000fc8000fffe0ff */
[----:B------:R-:W-:-:S04]  /*2980*/  UISETP.NE.AND UP0, UPT, UR6, 0x5, UPT ;  /* 0x000000050600788c */ /* 0x000fc8000bf05270 */
[----:B------:R-:W-:Y:S02]  /*2990*/  USEL UR5, URZ, 0x1, UP0 ;  /* 0x00000001ff057887 */ /* 0x000fe40008000000 */
[----:B------:R-:W-:-:S04]  /*29a0*/  USEL UR6, UR6, URZ, UP0 ;  /* 0x000000ff06067287 */ /* 0x000fc80008000000 */
[----:B------:R-:W-:Y:S01]  /*29b0*/  ULEA UR6, UR6, UR4, 0x3 ;  /* 0x0000000406067291 */ /* 0x000fe2000f8e18ff */
[----:B------:R-:W-:-:S04]  /*29c0*/  LOP3.LUT R2, R2, UR5, RZ, 0x3c, !PT ;  /* 0x0000000502027c12 */ /* 0x000fc8000f8e3cff */
[----:B------:R-:W-:Y:S01]  /*29d0*/  SHF.L.U32 R2, R2, 0x1f, RZ ;  /* 0x0000001f02027819 */ /* 0x000fe200000006ff */
[----:B-1-3--:R-:W-:-:S07]  /*29e0*/  IMAD.U32 R0, RZ, RZ, UR6 ;  /* 0x00000006ff007e24 */ /* 0x00afce000f8e00ff */
.L_x_47:
[----:B-1----:R1:W2:Y:S02]  /*29f0*/  SYNCS.PHASECHK.TRANS64.TRYWAIT P0, [R0+URZ], R2 ;  /* 0x00000002000075a7 */ /* 0x0022a400080011ff */
[----:B--2---:R-:W-:Y:S05]  /*2a00*/  @!P0 NANOSLEEP.SYNCS 0x989680 ;  /* 0x009896800000895d */ /* 0x004fea0003900000 */
[----:B------:R-:W2:Y:S02]  /*2a10*/  @!P0 SYNCS.PHASECHK.TRANS64 P0, [R0+URZ], R2 ;  /* 0x00000002000085a7 */ /* 0x000ea400080010ff */
[----:B--2---:R-:W-:Y:S05]  /*2a20*/  @P0 EXIT ;  /* 0x000000000000094d */ /* 0x004fea0003800000 */
[----:B------:R-:W-:Y:S05]  /*2a30*/  BRA `(.L_x_47) ;  /* 0xfffffffc00ec7947 */ /* 0x000fea000383ffff */
.L_x_22:
[----:B------:R-:W-:-:S04]  /*2a40*/  UISETP.NE.AND UP1, UPT, UR37, URZ, UPT ;  /* 0x000000ff2500728c */ /* 0x000fc8000bf25270 */
[----:B------:R-:W-:-:S09]  /*2a50*/  UISETP.NE.OR UP1, UPT, UR10, 0x1, UP1 ;  /* 0x000000010a00788c */ /* 0x000fd20008f25670 */
[----:B------:R-:W-:Y:S05]  /*2a60*/  BRA.U UP1, `(.L_x_48) ;  /* 0x00000005014c7547 */ /* 0x000fea000b800000 */
[----:B------:R-:W-:Y:S01]  /*2a70*/  HFMA2 R11, -RZ, RZ, 0, 0 ;  /* 0x00000000ff0b7431 */ /* 0x000fe200000001ff */
[----:B------:R-:W-:Y:S01]  /*2a80*/  ISETP.GE.U32.AND P2, PT, R10, 0x2, PT ;  /* 0x000000020a00780c */ /* 0x000fe20003f46070 */
[----:B------:R-:W-:Y:S01]  /*2a90*/  IMAD.MOV.U32 R12, RZ, RZ, 0x1 ;  /* 0x00000001ff0c7424 */ /* 0x000fe200078e00ff */
[----:B------:R-:W-:Y:S01]  /*2aa0*/  CS2R R8, SRZ ;  /* 0x0000000000087805 */ /* 0x000fe2000001ff00 */
[----:B------:R-:W-:Y:S01]  /*2ab0*/  IMAD.MOV.U32 R3, RZ, RZ, RZ ;  /* 0x000000ffff037224 */ /* 0x000fe200078e00ff */
[----:B------:R-:W-:Y:S01]  /*2ac0*/  UMOV UR4, 0x400 ;  /* 0x0000040000047882 */ /* 0x000fe20000000000 */
[----:B------:R-:W-:Y:S01]  /*2ad0*/  UMOV UR6, URZ ;  /* 0x000000ff00067c82 */ /* 0x000fe20008000000 */
[----:B------:R-:W-:-:S12]  /*2ae0*/  ULEA UR37, UR37, UR4, 0x18 ;  /* 0x0000000425257291 */ /* 0x000fd8000f8ec0ff */
.L_x_52:
[----:B------:R-:W-:Y:S02]  /*2af0*/  LEA R0, R3, UR37, 0x3 ;  /* 0x0000002503007c11 */ /* 0x000fe4000f8e18ff */
[----:B------:R-:W-:-:S03]  /*2b00*/  SHF.L.U32 R4, R8, 0x1f, RZ ;  /* 0x0000001f08047819 */ /* 0x000fc600000006ff */
[----:B------:R-:W-:Y:S01]  /*2b10*/  VIADD R5, R0, 0x100 ;  /* 0x0000010000057836 */ /* 0x000fe20000000000 */
[----:B------:R-:W1:Y:S02]  /*2b20*/  SYNCS.PHASECHK.TRANS64.TRYWAIT P0, [R0+URZ+0xf0], R4 ;  /* 0x0000f004000075a7 */ /* 0x000e6400080011ff */
[----:B-1----:R-:W-:Y:S05]  /*2b30*/  @!P0 BRA `(.L_x_49) ;  /* 0x0000005400e48947 */ /* 0x002fea0003800000 */
.L_x_146:
[----:B------:R-:W-:Y:S01]  /*2b40*/  ULEA UR5, UR6, UR37, 0x3 ;  /* 0x0000002506057291 */ /* 0x000fe2000f8e18ff */
[----:B-1----:R-:W-:Y:S01]  /*2b50*/  PRMT R0, RZ, 0x654, R5 ;  /* 0x00000654ff007816 */ /* 0x002fe20000000005 */
[----:B------:R-:W-:Y:S01]  /*2b60*/  @!P2 IMAD.MOV.U32 R4, RZ, RZ, 0x10 ;  /* 0x00000010ff04a424 */ /* 0x000fe200078e00ff */
[----:B------:R-:W-:Y:S01]  /*2b70*/  SHF.L.U32 R5, R12, 0x1f, RZ ;  /* 0x0000001f0c057819 */ /* 0x000fe200000006ff */
[----:B------:R-:W-:Y:S01]  /*2b80*/  UIADD3 UR4, UPT, UPT, UR5, 0x90, URZ ;  /* 0x0000009005047890 */ /* 0x000fe2000fffe0ff */
[----:B------:R1:W-:Y:S05]  /*2b90*/  SYNCS.ARRIVE.TRANS64.RED.A1T0 RZ, [R0+URZ], RZ ;  /* 0x000000ff00ff79a7 */ /* 0x0003ea00081004ff */
[----:B------:R-:W-:Y:S01]  /*2ba0*/  IMAD.U32 R6, RZ, RZ, UR4 ;  /* 0x00000004ff067e24 */ /* 0x000fe2000f8e00ff */
[----:B------:R-:W2:Y:S04]  /*2bb0*/  SYNCS.PHASECHK.TRANS64.TRYWAIT P0, [UR5+0xa0], R5 ;  /* 0x0000a005ff0075a7 */ /* 0x000ea80008001105 */
[----:B------:R-:W-:Y:S01]  /*2bc0*/  PRMT R6, R10, 0x654, R6 ;  /* 0x000006540a067816 */ /* 0x000fe20000000006 */
[----:B-12---:R-:W-:Y:S06]  /*2bd0*/  @!P0 BRA `(.L_x_50) ;  /* 0x0000005400d08947 */ /* 0x006fec0003800000 */
.L_x_148:
[----:B------:R-:W-:Y:S01]  /*2be0*/  ULEA UR4, UR6, UR37, 0x4 ;  /* 0x0000002506047291 */ /* 0x000fe2000f8e20ff */
[----:B------:R-:W-:Y:S01]  /*2bf0*/  SEL R2, R6, R2, !P2 ;  /* 0x0000000206027207 */ /* 0x000fe20005000000 */
[----:B------:R-:W-:Y:S01]  /*2c00*/  UIADD3 UR5, UPT, UPT, UR5, 0x90, URZ ;  /* 0x0000009005057890 */ /* 0x000fe2000fffe0ff */
[----:B-1----:R-:W-:Y:S01]  /*2c10*/  LEA R0, R11, UR37, 0x3 ;  /* 0x000000250b007c11 */ /* 0x002fe2000f8e18ff */
[----:B------:R-:W-:Y:S01]  /*2c20*/  UIADD3 UR4, UPT, UPT, UR4, 0x120, URZ ;  /* 0x0000012004047890 */ /* 0x000fe2000fffe0ff */
[----:B------:R1:W-:Y:S01]  /*2c30*/  @!P2 SYNCS.ARRIVE.TRANS64.RED RZ, [R2+URZ], R4 ;  /* 0x0000000402ffa9a7 */ /* 0x0003e200080004ff */
[----:B------:R-:W-:Y:S01]  /*2c40*/  UIADD3 UR6, UPT, UPT, UR6, 0x1, URZ ;  /* 0x0000000106067890 */ /* 0x000fe2000fffe0ff */
[----:B------:R-:W-:-:S03]  /*2c50*/  VIADD R3, R3, 0x1 ;  /* 0x0000000103037836 */ /* 0x000fc60000000000 */
[----:B------:R-:W-:Y:S02]  /*2c60*/  UISETP.NE.AND UP0, UPT, UR6, 0x2, UPT ;  /* 0x000000020600788c */ /* 0x000fe4000bf05270 */
[----:B------:R-:W-:Y:S01]  /*2c70*/  ISETP.NE.AND P0, PT, R3, 0x2, PT ;  /* 0x000000020300780c */ /* 0x000fe20003f05270 */
[----:B------:R-:W-:Y:S06]  /*2c80*/  UGETNEXTWORKID.BROADCAST [UR4], [UR5] ;  /* 0x00000000040073ca */ /* 0x000fec0008000100 */
[----:B------:R-:W-:Y:S02]  /*2c90*/  USEL UR4, URZ, 0x1, UP0 ;  /* 0x00000001ff047887 */ /* 0x000fe40008000000 */
[----:B------:R-:W-:-:S04]  /*2ca0*/  USEL UR6, UR6, URZ, UP0 ;  /* 0x000000ff06067287 */ /* 0x000fc80008000000 */
[----:B------:R-:W-:Y:S02]  /*2cb0*/  LOP3.LUT R12, R12, UR4, RZ, 0x3c, !PT ;  /* 0x000000040c0c7c12 */ /* 0x000fe4000f8e3cff */
[----:B-1----:R-:W-:-:S04]  /*2cc0*/  SHF.L.U32 R4, R9, 0x1f, RZ ;  /* 0x0000001f09047819 */ /* 0x002fc800000006ff */
[----:B------:R-:W1:Y:S02]  /*2cd0*/  SYNCS.PHASECHK.TRANS64.TRYWAIT P1, [R0+URZ+0x90], R4 ;  /* 0x00009004000075a7 */ /* 0x000e6400080211ff */
[----:B-1----:R-:W-:Y:S05]  /*2ce0*/  @!P1 BRA `(.L_x_51) ;  /* 0x0000005400a49947 */ /* 0x002fea0003800000 */
.L_x_149:
[----:B-1----:R-:W-:Y:S01]  /*2cf0*/  LEA R4, R11, UR37, 0x4 ;  /* 0x000000250b047c11 */ /* 0x002fe2000f8e20ff */
[----:B------:R-:W-:Y:S01]  /*2d00*/  VIADD R0, R0, 0xa0 ;  /* 0x000000a000007836 */ /* 0x000fe20000000000 */
[----:B------:R-:W-:Y:S01]  /*2d10*/  SEL R3, R3, RZ, P0 ;  /* 0x000000ff03037207 */ /* 0x000fe20000000000 */
[----:B------:R-:W-:-:S03]  /*2d20*/  VIADD R11, R11, 0x1 ;  /* 0x000000010b0b7836 */ /* 0x000fc60000000000 */
[----:B------:R-:W1:Y:S01]  /*2d30*/  LDS.128 R4, [R4+0x120] ;  /* 0x0001200004047984 */ /* 0x000e620000000c00 */
[----:B------:R-:W-:Y:S02]  /*2d40*/  PRMT R0, RZ, 0x654, R0 ;  /* 0x00000654ff007816 */ /* 0x000fe40000000000 */
[C---:B------:R-:W-:Y:S01]  /*2d50*/  ISETP.NE.AND P1, PT, R11.reuse, 0x2, PT ;  /* 0x000000020b00780c */ /* 0x040fe20003f25270 */
[----:B------:R-:W-:Y:S01]  /*2d60*/  @!PT LDS RZ, [RZ] ;  /* 0x00000000fffff984 */ /* 0x000fe20000000800 */
[----:B------:R-:W-:Y:S01]  /*2d70*/  @!PT LDS RZ, [RZ] ;  /* 0x00000000fffff984 */ /* 0x000fe20000000800 */
[----:B------:R-:W-:Y:S01]  /*2d80*/  @!PT LDS RZ, [RZ] ;  /* 0x00000000fffff984 */ /* 0x000fe20000000800 */
[----:B------:R-:W-:Y:S01]  /*2d90*/  @!PT LDS RZ, [RZ] ;  /* 0x00000000fffff984 */ /* 0x000fe20000000800 */
[----:B------:R2:W-:Y:S06]  /*2da0*/  MEMBAR.ALL.CTA ;  /* 0x0000000000007992 */ /* 0x0005ec0000008000 */
[----:B--2---:R-:W2:Y:S01]  /*2db0*/  FENCE.VIEW.ASYNC.S ;  /* 0x00000000000073c6 */ /* 0x004ea20000000000 */
[----:B------:R-:W-:Y:S01]  /*2dc0*/  SEL R11, R11, RZ, P1 ;  /* 0x000000ff0b0b7207 */ /* 0x000fe20000800000 */
[----:B--2---:R2:W-:Y:S01]  /*2dd0*/  SYNCS.ARRIVE.TRANS64.RED.A1T0 RZ, [R0+URZ], RZ ;  /* 0x000000ff00ff79a7 */ /* 0x0045e200081004ff */
[----:B-1----:R-:W-:-:S02]  /*2de0*/  LOP3.LUT P3, RZ, R6, 0x1, RZ, 0xc0, !PT ;  /* 0x0000000106ff7812 */ /* 0x002fc4000786c0ff */
[----:B------:R-:W-:-:S04]  /*2df0*/  SEL R4, RZ, 0x1, P1 ;  /* 0x00000001ff047807 */ /* 0x000fc80000800000 */
[----:B------:R-:W-:Y:S02]  /*2e00*/  LOP3.LUT R9, R9, R4, RZ, 0x3c, !PT ;  /* 0x0000000409097212 */ /* 0x000fe400078e3cff */
[----:B--2---:R-:W-:-:S04]  /*2e10*/  SEL R0, RZ, 0x1, P0 ;  /* 0x00000001ff007807 */ /* 0x004fc80000000000 */
[----:B------:R-:W-:Y:S01]  /*2e20*/  LOP3.LUT R8, R8, R0, RZ, 0x3c, !PT ;  /* 0x0000000008087212 */ /* 0x000fe200078e3cff */
[----:B------:R-:W-:Y:S06]  /*2e30*/  @P3 BRA `(.L_x_52) ;  /* 0xfffffffc002c3947 */ /* 0x000fec000383ffff */
[----:B------:R-:W-:Y:S01]  /*2e40*/  ULEA UR5, UR6, UR37, 0x3 ;  /* 0x0000002506057291 */ /* 0x000fe2000f8e18ff */
[----:B------:R-:W-:-:S08]  /*2e50*/  SHF.L.U32 R2, R12, 0x1f, RZ ;  /* 0x0000001f0c027819 */ /* 0x000fd000000006ff */
[----:B------:R-:W1:Y:S02]  /*2e60*/  SYNCS.PHASECHK.TRANS64 P0, [UR5+0xa0], R2 ;  /* 0x0000a002ff0075a7 */ /* 0x000e640008001005 */
[----:B-1----:R-:W-:Y:S05]  /*2e70*/  @P0 BRA `(.L_x_53) ;  /* 0x0000000000080947 */ /* 0x002fea0003800000 */
[----:B------:R-:W1:Y:S02]  /*2e80*/  SYNCS.PHASECHK.TRANS64.TRYWAIT P0, [UR5+0xa0], R2 ;  /* 0x0000a002ff0075a7 */ /* 0x000e640008001105 */
[----:B-1----:R-:W-:Y:S05]  /*2e90*/  @!P0 BRA `(.L_x_54) ;  /* 0x00000054004c8947 */ /* 0x002fea0003800000 */
.L_x_53:
[----:B------:R-:W-:-:S04]  /*2ea0*/  UIADD3 UR4, UPT, UPT, UR6, 0x1, URZ ;  /* 0x0000000106047890 */ /* 0x000fc8000fffe0ff */
[----:B------:R-:W-:-:S04]  /*2eb0*/  UISETP.NE.AND UP0, UPT, UR4, 0x2, UPT ;  /* 0x000000020400788c */ /* 0x000fc8000bf05270 */
[----:B------:R-:W-:Y:S02]  /*2ec0*/  USEL UR7, URZ, 0x1, UP0 ;  /* 0x00000001ff077887 */ /* 0x000fe40008000000 */
[----:B------:R-:W-:-:S04]  /*2ed0*/  USEL UR4, UR4, URZ, UP0 ;  /* 0x000000ff04047287 */ /* 0x000fc80008000000 */
[----:B------:R-:W-:Y:S01]  /*2ee0*/  ULEA UR4, UR4, UR37, 0x3 ;  /* 0x0000002504047291 */ /* 0x000fe2000f8e18ff */
[----:B-1----:R-:W-:-:S04]  /*2ef0*/  LOP3.LUT R2, R12, UR7, RZ, 0x3c, !PT ;  /* 0x000000070c027c12 */ /* 0x002fc8000f8e3cff */
[----:B------:R-:W-:-:S04]  /*2f00*/  SHF.L.U32 R0, R2, 0x1f, RZ ;  /* 0x0000001f02007819 */ /* 0x000fc800000006ff */
[----:B------:R-:W1:Y:S02]  /*2f10*/  SYNCS.PHASECHK.TRANS64 P0, [UR4+0xa0], R0 ;  /* 0x0000a000ff0075a7 */ /* 0x000e640008001004 */
[----:B-1----:R-:W-:Y:S05]  /*2f20*/  @P0 EXIT ;  /* 0x000000000000094d */ /* 0x002fea0003800000 */
[----:B------:R-:W-:Y:S02]  /*2f30*/  SHF.L.U32 R2, R2, 0x1f, RZ ;  /* 0x0000001f02027819 */ /* 0x000fe400000006ff */
[----:B------:R-:W-:-:S07]  /*2f40*/  MOV R0, UR4 ;  /* 0x0000000400007c02 */ /* 0x000fce0008000f00 */
.L_x_55:
[----:B-1----:R1:W2:Y:S02]  /*2f50*/  SYNCS.PHASECHK.TRANS64.TRYWAIT P0, [R0+URZ+0xa0], R2 ;  /* 0x0000a002000075a7 */ /* 0x0022a400080011ff */
[----:B--2---:R-:W-:Y:S05]  /*2f60*/  @!P0 NANOSLEEP.SYNCS 0x989680 ;  /* 0x009896800000895d */ /* 0x004fea0003900000 */
[----:B------:R-:W2:Y:S02]  /*2f70*/  @!P0 SYNCS.PHASECHK.TRANS64 P0, [R0+URZ+0xa0], R2 ;  /* 0x0000a002000085a7 */ /* 0x000ea400080010ff */
[----:B--2---:R-:W-:Y:S05]  /*2f80*/  @P0 EXIT ;  /* 0x000000000000094d */ /* 0x004fea0003800000 */
[----:B------:R-:W-:Y:S05]  /*2f90*/  BRA `(.L_x_55) ;  /* 0xfffffffc00ec7947 */ /* 0x000fea000383ffff */
.L_x_48:
[----:B------:R-:W-:Y:S05]  /*2fa0*/  BRA.U UP4, `(.L_x_56) ;  /* 0x0000001504487547 */ /* 0x000fea000b800000 */
[----:B------:R-:W-:Y:S01]  /*2fb0*/  UMOV UR6, 0x40 ;  /* 0x0000004000067882 */ /* 0x000fe20000000000 */
[----:B------:R-:W-:Y:S01]  /*2fc0*/  NOP ;  /* 0x0000000000007918 */ /* 0x000fe20000000000 */
[----:B------:R-:W-:Y:S01]  /*2fd0*/  ULEA UR6, UR37, UR6, 0x18 ;  /* 0x0000000625067291 */ /* 0x000fe2000f8ec0ff */
[----:B------:R-:W-:Y:S02]  /*2fe0*/  UMOV UR7, 0x400 ;  /* 0x0000040000077882 */ /* 0x000fe40000000000 */
[----:B------:R-:W-:-:S06]  /*2ff0*/  ULEA UR37, UR37, UR7, 0x18 ;  /* 0x0000000725257291 */ /* 0x000fcc000f8ec0ff */
[----:B------:R-:W1:Y:S02]  /*3000*/  LDS.U8 R2, [UR6+0x1c] ;  /* 0x00001c06ff027984 */ /* 0x000e640008000000 */
[----:B-1----:R-:W-:-:S13]  /*3010*/  ISETP.NE.AND P0, PT, R2, RZ, PT ;  /* 0x000000ff0200720c */ /* 0x002fda0003f05270 */
[----:B------:R-:W-:Y:S05]  /*3020*/  @P0 BRA `(.L_x_57) ;  /* 0x0000000400080947 */ /* 0x000fea0003800000 */
[----:B------:R-:W-:Y:S02]  /*3030*/  UISETP.NE.U32.AND UP0, UPT, UR5, 0x1, UPT ;  /* 0x000000010500788c */ /* 0x000fe4000bf05070 */
[----:B------:R-:W-:-:S07]  /*3040*/  UIADD3 UR8, UPT, UPT, UR6, 0x8, URZ ;  /* 0x0000000806087890 */ /* 0x000fce000fffe0ff */
[----:B------:R-:W-:Y:S05]  /*3050*/  BRA.U !UP0, `(.L_x_58) ;  /* 0x00000001089c7547 */ /* 0x000fea000b800000 */
[----:B------:R-:W-:Y:S01]  /*3060*/  ELECT P0, URZ, PT ;  /* 0x0000000000ff782f */ /* 0x000fe20003800000 */
[----:B------:R-:W-:-:S12]  /*3070*/  BSSY B0, `(.L_x_58) ;  /* 0x0000025000007945 */ /* 0x000fd80003800000 */
[----:B------:R-:W-:Y:S05]  /*3080*/  @!P0 BRA `(.L_x_59) ;  /* 0x00000000008c8947 */ /* 0x000fea0003800000 */
[----:B------:R-:W-:-:S05]  /*3090*/  UMOV UR7, 0x10 ;  /* 0x0000001000077882 */ /* 0x000fca0000000000 */
[----:B------:R-:W-:Y:S04]  /*30a0*/  DEPBAR.LE SB1, 0x36 ;  /* 0x00009d800000791a */ /* 0x000fe80000000000 */
[----:B------:R-:W1:Y:S02]  /*30b0*/  UTCATOMSWS.2CTA.FIND_AND_SET.ALIGN UP1, UR7, UR7 ;  /* 0x00000007000775e3 */ /* 0x000e640008220800 */
[----:B-1----:R-:W-:Y:S01]  /*30c0*/  MOV R10, UR7 ;  /* 0x00000007000a7c02 */ /* 0x002fe20008000f00 */
[----:B------:R-:W-:Y:S06]  /*30d0*/  BRA.U UP1, `(.L_x_60) ;  /* 0x0000000101187547 */ /* 0x000fec000b800000 */
.L_x_61:
[----:B------:R-:W-:Y:S05]  /*30e0*/  NANOSLEEP 0x64 ;  /* 0x000000640000795d */ /* 0x000fea0003800000 */
[----:B------:R-:W-:-:S05]  /*30f0*/  UMOV UR7, 0x10 ;  /* 0x0000001000077882 */ /* 0x000fca0000000000 */
[----:B------:R-:W-:Y:S04]  /*3100*/  DEPBAR.LE SB1, 0x36 ;  /* 0x00009d800000791a */ /* 0x000fe80000000000 */
[----:B------:R-:W1:Y:S02]  /*3110*/  UTCATOMSWS.2CTA.FIND_AND_SET.ALIGN UP1, UR7, UR7 ;  /* 0x00000007000775e3 */ /* 0x000e640008220800 */
[----:B-1----:R-:W-:Y:S01]  /*3120*/  MOV R10, UR7 ;  /* 0x00000007000a7c02 */ /* 0x002fe20008000f00 */
[----:B------:R-:W-:Y:S05]  /*3130*/  BRA.U !UP1, `(.L_x_61) ;  /* 0xfffffffd09e87547 */ /* 0x000fea000b83ffff */
.L_x_60:
[----:B------:R-:W1:Y:S01]  /*3140*/  LDS R5, [UR6+0x10] ;  /* 0x00001006ff057984 */ /* 0x000e620008000800 */
[----:B------:R-:W-:Y:S01]  /*3150*/  IMAD.U32 R3, RZ, RZ, UR37 ;  /* 0x00000025ff037e24 */ /* 0x000fe2000f8e00ff */
[----:B------:R-:W-:-:S03]  /*3160*/  MOV R2, UR4 ;  /* 0x0000000400027c02 */ /* 0x000fc60008000f00 */
[----:B------:R-:W-:Y:S01]  /*3170*/  VIADD R3, R3, 0x140 ;  /* 0x0000014003037836 */ /* 0x000fe20000000000 */
[----:B-1----:R-:W-:-:S04]  /*3180*/  SHF.L.U32 R5, R5, 0x1f, RZ ;  /* 0x0000001f05057819 */ /* 0x002fc800000006ff */
[----:B------:R-:W1:Y:S02]  /*3190*/  SYNCS.PHASECHK.TRANS64.TRYWAIT P0, [UR6+0x8], R5 ;  /* 0x00000805ff0075a7 */ /* 0x000e640008001106 */
[----:B-1----:R-:W-:Y:S05]  /*31a0*/  @P0 BRA `(.L_x_62) ;  /* 0x0000000000080947 */ /* 0x002fea0003800000 */
[----:B------:R-:W1:Y:S02]  /*31b0*/  SYNCS.PHASECHK.TRANS64.TRYWAIT P0, [UR6+0x8], R5 ;  /* 0x00000805ff0075a7 */ /* 0x000e640008001106 */
[----:B-1----:R-:W-:Y:S05]  /*31c0*/  @!P0 BRA `(.L_x_63) ;  /* 0x0000005000988947 */ /* 0x002fea0003800000 */
.L_x_62:
[----:B-1----:R-:W-:Y:S01]  /*31d0*/  HFMA2 R4, -RZ, RZ, 0, 5.9604644775390625e-08 ;  /* 0x00000001ff047431 */ /* 0x002fe200000001ff */
[----:B------:R-:W-:Y:S01]  /*31e0*/  UPRMT UR7, UR4, 0x654, UR8 ;  /* 0x0000065404077896 */ /* 0x000fe20008000008 */
[----:B------:R-:W-:Y:S01]  /*31f0*/  IMAD.MOV.U32 R7, RZ, RZ, 0xffff ;  /* 0x0000ffffff077424 */ /* 0x000fe200078e00ff */
[----:B------:R-:W-:Y:S01]  /*3200*/  PRMT R2, R2, 0x654, R3 ;  /* 0x0000065402027816 */ /* 0x000fe20000000003 */
[----:B------:R-:W-:Y:S02]  /*3210*/  IMAD.MOV.U32 R5, RZ, RZ, 0x4 ;  /* 0x00000004ff057424 */ /* 0x000fe400078e00ff */
[----:B------:R-:W-:Y:S01]  /*3220*/  IMAD.SHL.U32 R9, R10, 0x20, RZ ;  /* 0x000000200a097824 */ /* 0x000fe200078e00ff */
[----:B------:R-:W-:Y:S02]  /*3230*/  MOV R3, UR7 ;  /* 0x0000000700037c02 */ /* 0x000fe40008000f00 */
[-C--:B------:R-:W-:Y:S01]  /*3240*/  SHF.L.U32 R7, R7, R10.reuse, RZ ;  /* 0x0000000a07077219 */ /* 0x080fe200000006ff */
[----:B------:R1:W-:Y:S01]  /*3250*/  SYNCS.ARRIVE.TRANS64.RED RZ, [UR7], R5 ;  /* 0x00000005ffff79a7 */ /* 0x0003e20008000407 */
[----:B------:R-:W-:Y:S01]  /*3260*/  SHF.L.U32 R6, R4, R10, RZ ;  /* 0x0000000a04067219 */ /* 0x000fe200000006ff */
[----:B------:R1:W-:Y:S04]  /*3270*/  STS [UR37+0x140], R9 ;  /* 0x00014009ff007988 */ /* 0x0003e80008000825 */
[----:B------:R1:W-:Y:S04]  /*3280*/  STAS [R2.64], R10 ;  /* 0x0000000a02007dbd */ /* 0x0003e8000c0008ff */
[----:B------:R1:W-:Y:S04]  /*3290*/  ATOMS.OR RZ, [UR6+0x14], R7 ;  /* 0x00001407ffff798c */ /* 0x0003e8000b000006 */
[----:B------:R1:W-:Y:S04]  /*32a0*/  ATOMS.OR RZ, [UR6+0x18], R6 ;  /* 0x00001806ffff798c */ /* 0x0003e8000b000006 */
[----:B------:R1:W-:Y:S02]  /*32b0*/  ATOMS.XOR RZ, [UR6+0x10], R4 ;  /* 0x00001004ffff798c */ /* 0x0003e4000b800006 */
.L_x_59:
[----:B------:R-:W-:Y:S05]  /*32c0*/  BSYNC B0 ;  /* 0x0000000000007941 */ /* 0x000fea0003800000 */
.L_x_58:
[----:B------:R-:W-:Y:S05]  /*32d0*/  BRA.U UP0, `(.L_x_64) ;  /* 0x00000001006c7547 */ /* 0x000fea000b800000 */
[----:B------:R-:W-:-:S03]  /*32e0*/  UMOV UR7, 0xffffffff ;  /* 0xffffffff00077882 */ /* 0x000fc60000000000 */
[----:B------:R-:W-:Y:S05]  /*32f0*/  BRA.DIV UR7, `(.L_x_65) ;  /* 0x0000005207647947 */ /* 0x000fea000b800000 */
[----:B------:R-:W-:-:S13]  /*3300*/  ELECT P6, URZ, PT ;  /* 0x0000000000ff782f */ /* 0x000fda00038c0000 */
.L_x_153:
[----:B------:R-:W-:Y:S05]  /*3310*/  @!P6 BRA `(.L_x_64) ;  /* 0x00000000005ce947 */ /* 0x000fea0003800000 */
[----:B-1----:R-:W1:Y:S02]  /*3320*/  LDS R3, [UR6+0x10] ;  /* 0x00001006ff037984 */ /* 0x002e640008000800 */
[----:B-1----:R-:W-:-:S04]  /*3330*/  SHF.L.U32 R3, R3, 0x1f, RZ ;  /* 0x0000001f03037819 */ /* 0x002fc800000006ff */
[----:B------:R-:W1:Y:S02]  /*3340*/  SYNCS.PHASECHK.TRANS64.TRYWAIT P0, [UR6+0x8], R3 ;  /* 0x00000803ff0075a7 */ /* 0x000e640008001106 */
[----:B-1----:R-:W-:Y:S05]  /*3350*/  @P0 BRA `(.L_x_66) ;  /* 0x0000000000080947 */ /* 0x002fea0003800000 */
[----:B------:R-:W1:Y:S02]  /*3360*/  SYNCS.PHASECHK.TRANS64.TRYWAIT P0, [UR6+0x8], R3 ;  /* 0x00000803ff0075a7 */ /* 0x000e640008001106 */
[----:B-1----:R-:W-:Y:S05]  /*3370*/  @!P0 BRA `(.L_x_67) ;  /* 0x0000005000648947 */ /* 0x002fea0003800000 */
.L_x_66:
[----:B------:R-:W2:Y:S01]  /*3380*/  LDS R5, [UR37+0x140] ;  /* 0x00014025ff057984 */ /* 0x000ea20008000800 */
[----:B-1----:R-:W-:Y:S02]  /*3390*/  HFMA2 R2, -RZ, RZ, 0, 5.9604644775390625e-08 ;  /* 0x00000001ff027431 */ /* 0x002fe400000001ff */
[----:B------:R-:W-:Y:S01]  /*33a0*/  IMAD.MOV.U32 R3, RZ, RZ, 0xffff ;  /* 0x0000ffffff037424 */ /* 0x000fe200078e00ff */
[----:B------:R-:W-:Y:S01]  /*33b0*/  UPRMT UR7, UR4, 0x654, UR8 ;  /* 0x0000065404077896 */ /* 0x000fe20008000008 */
[----:B--2---:R-:W-:-:S03]  /*33c0*/  IMAD.SHL.U32 R4, R5, 0x20, RZ ;  /* 0x0000002005047824 */ /* 0x004fc600078e00ff */
[-C--:B------:R-:W-:Y:S02]  /*33d0*/  SHF.L.U32 R3, R3, R5.reuse, RZ ;  /* 0x0000000503037219 */ /* 0x080fe400000006ff */
[----:B------:R-:W-:Y:S01]  /*33e0*/  SHF.L.U32 R5, R2, R5, RZ ;  /* 0x0000000502057219 */ /* 0x000fe200000006ff */
[----:B------:R2:W-:Y:S04]  /*33f0*/  STS [UR37+0x140], R4 ;  /* 0x00014004ff007988 */ /* 0x0005e80008000825 */
[----:B------:R2:W-:Y:S04]  /*3400*/  ATOMS.OR RZ, [UR6+0x14], R3 ;  /* 0x00001403ffff798c */ /* 0x0005e8000b000006 */
[----:B------:R2:W-:Y:S01]  /*3410*/  ATOMS.OR RZ, [UR6+0x18], R5 ;  /* 0x00001805ffff798c */ /* 0x0005e2000b000006 */
[----:B------:R-:W-:Y:S03]  /*3420*/  SYNCS.ARRIVE.TRANS64.RED.A1T0 RZ, [UR7], RZ ;  /* 0x000000ffffff79a7 */ /* 0x000fe60008100407 */
[----:B------:R2:W-:Y:S01]  /*3430*/  ATOMS.XOR RZ, [UR6+0x10], R2 ;  /* 0x00001002ffff798c */ /* 0x0005e2000b800006 */
[----:B------:R-:W-:Y:S05]  /*3440*/  BRA `(.L_x_64) ;  /* 0x0000000000107947 */ /* 0x000fea0003800000 */
.L_x_57:
[----:B------:R-:W-:-:S05]  /*3450*/  MOV R2, 0xffffffff ;  /* 0xffffffff00027802 */ /* 0x000fca0000000f00 */
[----:B------:R1:W-:Y:S02]  /*3460*/  STS [UR37+0x140], R2 ;  /* 0x00014002ff007988 */ /* 0x0003e40008000825 */
[----:B-1----:R-:W-:Y:S02]  /*3470*/  MOV R2, 0x3490 ;  /* 0x0000349000027802 */ /* 0x002fe40000000f00 */
[----:B-----5:R-:W-:Y:S05]  /*3480*/  CALL.REL.NOINC `($__internal_1_$__cuda_sm10x_tcgen05_guardrail_trap_phase_invalid_during_alloc) ;  /* 0x0000005400c47944 */ /* 0x020fea0003c00000 */
.L_x_64:
[----:B------:R-:W-:Y:S05]  /*3490*/  WARPSYNC.ALL ;  /* 0x0000000000007948 */ /* 0x000fea0003800000 */
[----:B------:R-:W3:Y:S01]  /*34a0*/  S2UR UR7, SR_CgaCtaId ;  /* 0x00000000000779c3 */ /* 0x000ee20000008800 */
[----:B------:R-:W-:Y:S01]  /*34b0*/  UMOV UR6, 0x400 ;  /* 0x0000040000067882 */ /* 0x000fe20000000000 */
[----:B------:R-:W-:-:S06]  /*34c0*/  NOP ;  /* 0x0000000000007918 */ /* 0x000fcc0000000000 */
[----:B------:R-:W-:Y:S06]  /*34d0*/  BAR.ARV 0x6, 0xa0 ;  /* 0x0182800000007b1d */ /* 0x000fec0000002000 */
[----:B------:R-:W4:Y:S01]  /*34e0*/  LDCU UR8, c[0x0][0x38c] ;  /* 0x00007180ff0877ac */ /* 0x000f220008000800 */
[----:B------:R-:W-:Y:S01]  /*34f0*/  LOP3.LUT R0, R0, 0xffff, RZ, 0xc0, !PT ;  /* 0x0000ffff00007812 */ /* 0x000fe200078ec0ff */
[----:B-1----:R-:W-:Y:S01]  /*3500*/  IMAD.MOV.U32 R9, RZ, RZ, 0x1 ;  /* 0x00000001ff097424 */ /* 0x002fe200078e00ff */
[----:B------:R-:W-:Y:S01]  /*3510*/  LOP3.LUT R8, R8, 0xffff, RZ, 0xc0, !PT ;  /* 0x0000ffff08087812 */ /* 0x000fe200078ec0ff */
[----:B------:R-:W-:Y:S01]  /*3520*/  UMOV UR19, URZ ;  /* 0x000000ff00137c82 */ /* 0x000fe20008000000 */
[----:B------:R-:W-:Y:S01]  /*3530*/  R2UR UR10, R0 ;  /* 0x00000000000a72ca */ /* 0x000fe200000e0000 */
[----:B------:R-:W-:Y:S01]  /*3540*/  UMOV UR18, URZ ;  /* 0x000000ff00127c82 */ /* 0x000fe20008000000 */
[----:B------:R-:W-:Y:S01]  /*3550*/  R2UR UR11, R8 ;  /* 0x00000000080b72ca */ /* 0x000fe200000e0000 */
[----:B------:R-:W-:Y:S01]  /*3560*/  IMAD.MOV.U32 R8, RZ, RZ, RZ ;  /* 0x000000ffff087224 */ /* 0x000fe200078e00ff */
[----:B------:R-:W-:Y:S01]  /*3570*/  UMOV UR17, URZ ;  /* 0x000000ff00117c82 */ /* 0x000fe20008000000 */
[----:B---3--:R-:W-:-:S02]  /*3580*/  ULEA UR7, UR7, UR6, 0x18 ;  /* 0x0000000607077291 */ /* 0x008fc4000f8ec0ff */
[----:B------:R-:W-:Y:S02]  /*3590*/  UISETP.NE.AND UP2, UPT, UR5, URZ, UPT ;  /* 0x000000ff0500728c */ /* 0x000fe4000bf45270 */
[----:B------:R-:W-:Y:S02]  /*35a0*/  UIADD3 UR12, UPT, UPT, UR7, 0x6400, URZ ;  /* 0x00006400070c7890 */ /* 0x000fe4000fffe0ff */
[----:B------:R-:W-:Y:S02]  /*35b0*/  UIADD3 UR13, UPT, UPT, UR7, 0x2e400, URZ ;  /* 0x0002e400070d7890 */ /* 0x000fe4000fffe0ff */
[----:B----4-:R-:W-:Y:S01]  /*35c0*/  UIADD3 UR8, UPT, UPT, UR8, 0x7f, URZ ;  /* 0x0000007f08087890 */ /* 0x010fe2000fffe0ff */
[----:B--2---:R-:W1:Y:S01]  /*35d0*/  LDS R2, [UR7+0x140] ;  /* 0x00014007ff027984 */ /* 0x004e620008000800 */
[----:B------:R-:W-:Y:S02]  /*35e0*/  USHF.R.U32.HI UR12, URZ, 0x4, UR12 ;  /* 0x00000004ff0c7899 */ /* 0x000fe4000801160c */
[----:B------:R-:W-:-:S02]  /*35f0*/  USHF.R.S32.HI UR6, URZ, 0x1f, UR8 ;  /* 0x0000001fff067899 */ /* 0x000fc40008011408 */
[----:B------:R-:W-:Y:S02]  /*3600*/  USHF.R.U32.HI UR13, URZ, 0x4, UR13 ;  /* 0x00000004ff0d7899 */ /* 0x000fe4000801160d */
[----:B------:R-:W-:Y:S02]  /*3610*/  ULEA.HI UR6, UR6, UR8, URZ, 0x7 ;  /* 0x0000000806067291 */ /* 0x000fe4000f8f38ff */
[----:B------:R-:W-:Y:S02]  /*3620*/  ULOP3.LUT UR12, UR12, 0x3fff, URZ, 0xc0, !UPT ;  /* 0x00003fff0c0c7892 */ /* 0x000fe4000f8ec0ff */
[----:B------:R-:W-:Y:S02]  /*3630*/  USHF.R.S32.HI UR6, URZ, 0x7, UR6 ;  /* 0x00000007ff067899 */ /* 0x000fe40008011406 */
[----:B------:R-:W-:Y:S02]  /*3640*/  ULOP3.LUT UR13, UR13, 0x3fff, URZ, 0xc0, !UPT ;  /* 0x00003fff0d0d7892 */ /* 0x000fe4000f8ec0ff */
[----:B------:R-:W-:Y:S01]  /*3650*/  UISETP.LT.AND UP0, UPT, UR6, 0x1, UPT ;  /* 0x000000010600788c */ /* 0x000fe2000bf01270 */
[----:B------:R-:W-:Y:S01]  /*3660*/  UMOV UR36, 0x0 ;  /* 0x0000000000247882 */ /* 0x000fe20000000000 */
        /* <DEDUP_REMOVED lines=9> */
[----:B------:R-:W-:-:S02]  /*3700*/  ULOP3.LUT UR12, UR12, 0x10000, URZ, 0xfc, !UPT ;  /* 0x000100000c0c7892 */ /* 0x000fc4000f8efcff */
[----:B------:R-:W-:Y:S02]  /*3710*/  ULOP3.LUT UR13, UR13, 0x10000, URZ, 0xfc, !UPT ;  /* 0x000100000d0d7892 */ /* 0x000fe4000f8efcff */
[----:B------:R-:W-:Y:S01]  /*3720*/  USEL UR20, UR6, 0x1, !UP0 ;  /* 0x0000000106147887 */ /* 0x000fe2000c000000 */
[----:B------:R-:W-:Y:S01]  /*3730*/  UMOV UR26, 0x0 ;  /* 0x00000000001a7882 */ /* 0x000fe20000000000 */
[----:B------:R-:W-:Y:S01]  /*3740*/  UMOV UR27, 0x10100490 ;  /* 0x10100490001b7882 */ /* 0x000fe20000000000 */
[----:B------:R-:W-:Y:S01]  /*3750*/  UMOV UR24, 0x0 ;  /* 0x0000000000187882 */ /* 0x000fe20000000000 */
[----:B------:R-:W-:Y:S01]  /*3760*/  UMOV UR25, 0x10100490 ;  /* 0x1010049000197882 */ /* 0x000fe20000000000 */
[----:B------:R-:W-:Y:S01]  /*3770*/  UMOV UR22, 0x0 ;  /* 0x0000000000167882 */ /* 0x000fe20000000000 */
[----:B------:R-:W-:Y:S01]  /*3780*/  UMOV UR23, 0x10100490 ;  /* 0x1010049000177882 */ /* 0x000fe20000000000 */
[----:B-1----:R-:W-:Y:S02]  /*3790*/  R2UR UR21, R2 ;  /* 0x00000000021572ca */ /* 0x002fe400000e0000 */
[----:B------:R-:W-:-:S13]  /*37a0*/  CS2R R2, SRZ ;  /* 0x0000000000027805 */ /* 0x000fda000001ff00 */
.L_x_75:
[C---:B------:R-:W-:Y:S02]  /*37b0*/  LEA R0, R8.reuse, UR7, 0x3 ;  /* 0x0000000708007c11 */ /* 0x040fe4000f8e18ff */
[----:B------:R-:W-:Y:S02]  /*37c0*/  SHF.L.U32 R4, R3, 0x1f, RZ ;  /* 0x0000001f03047819 */ /* 0x000fe400000006ff */
[----:B------:R-:W-:Y:S02]  /*37d0*/  LEA R5, R8, UR7, 0x4 ;  /* 0x0000000708057c11 */ /* 0x000fe4000f8e20ff */
[----:B------:R-:W1:Y:S02]  /*37e0*/  SYNCS.PHASECHK.TRANS64.TRYWAIT P0, [R0+URZ+0x90], R4 ;  /* 0x00009004000075a7 */ /* 0x000e6400080011ff */
[----:B-1-3--:R-:W-:Y:S05]  /*37f0*/  @!P0 BRA `(.L_x_68) ;  /* 0x0000004c005c8947 */ /* 0x00afea0003800000 */
.L_x_154:
[----:B-1----:R-:W1:Y:S01]  /*3800*/  LDS.128 R4, [R5+0x120] ;  /* 0x0001200005047984 */ /* 0x002e620000000c00 */
[----:B------:R-:W-:Y:S02]  /*3810*/  VIADD R0, R0, 0xa0 ;  /* 0x000000a000007836 */ /* 0x000fe40000000000 */
[----:B------:R-:W-:Y:S01]  /*3820*/  VIADD R8, R8, 0x1 ;  /* 0x0000000108087836 */ /* 0x000fe20000000000 */
[----:B------:R-:W-:Y:S01]  /*3830*/  @!PT LDS RZ, [RZ] ;  /* 0x00000000fffff984 */ /* 0x000fe20000000800 */
[----:B------:R-:W-:Y:S01]  /*3840*/  @!PT LDS RZ, [RZ] ;  /* 0x00000000fffff984 */ /* 0x000fe20000000800 */
[----:B------:R-:W-:Y:S01]  /*3850*/  @!PT LDS RZ, [RZ] ;  /* 0x00000000fffff984 */ /* 0x000fe20000000800 */
[----:B------:R-:W-:Y:S01]  /*3860*/  @!PT LDS RZ, [RZ] ;  /* 0x00000000fffff984 */ /* 0x000fe20000000800 */
[----:B------:R2:W-:Y:S06]  /*3870*/  MEMBAR.ALL.CTA ;  /* 0x0000000000007992 */ /* 0x0005ec0000008000 */
[----:B--2---:R-:W2:Y:S01]  /*3880*/  FENCE.VIEW.ASYNC.S ;  /* 0x00000000000073c6 */ /* 0x004ea20000000000 */
[----:B------:R-:W-:-:S04]  /*3890*/  PRMT R0, RZ, 0x654, R0 ;  /* 0x00000654ff007816 */ /* 0x000fc80000000000 */
[----:B--2---:R2:W-:Y:S01]  /*38a0*/  SYNCS.ARRIVE.TRANS64.RED.A1T0 RZ, [R0+URZ], RZ ;  /* 0x000000ff00ff79a7 */ /* 0x0045e200081004ff */
[----:B-1----:R-:W-:Y:S01]  /*38b0*/  LOP3.LUT P1, RZ, R6, 0x1, RZ, 0xc0, !PT ;  /* 0x0000000106ff7812 */ /* 0x002fe2000782c0ff */
[----:B--2---:R-:W-:-:S12]  /*38c0*/  BRA.U UP2, `(.L_x_69) ;  /* 0x0000000502587547 */ /* 0x004fd8000b800000 */
[----:B------:R-:W1:Y:S01]  /*38d0*/  LDCU UR8, c[0x0][0x38c] ;  /* 0x00007180ff0877ac */ /* 0x000e620008000800 */
[----:B------:R-:W-:Y:S02]  /*38e0*/  PLOP3.LUT P2, PT, PT, PT, PT, 0x80, 0x8 ;  /* 0x000000000008781c */ /* 0x000fe40003f4f070 */
[----:B------:R-:W-:Y:S01]  /*38f0*/  SHF.L.U32 R4, R9, 0x1f, RZ ;  /* 0x0000001f09047819 */ /* 0x000fe200000006ff */
[----:B-1----:R-:W-:Y:S02]  /*3900*/  UISETP.GE.AND UP0, UPT, UR8, 0x1, UPT ;  /* 0x000000010800788c */ /* 0x002fe4000bf06270 */
[----:B------:R-:W-:-:S04]  /*3910*/  ULEA UR8, UR19, UR7, 0x3 ;  /* 0x0000000713087291 */ /* 0x000fc8000f8e18ff */
[----:B------:R-:W-:-:S05]  /*3920*/  PLOP3.LUT P0, PT, PT, PT, UP0, 0x80, 0x8 ;  /* 0x000000000008781c */ /* 0x000fca0003f0f008 */
[----:B------:R-:W-:-:S08]  /*3930*/  @UP0 ULEA UR9, UR18, UR7, 0x3 ;  /* 0x0000000712090291 */ /* 0x000fd0000f8e18ff */
[----:B------:R-:W-:-:S04]  /*3940*/  @P0 SHF.L.U32 R0, R2, 0x1f, RZ ;  /* 0x0000001f02000819 */ /* 0x000fc800000006ff */
[----:B------:R1:W2:Y:S01]  /*3950*/  @P0 SYNCS.PHASECHK.TRANS64.TRYWAIT P2, [UR9], R0 ;  /* 0x00000000ff0005a7 */ /* 0x0002a20008041109 */
[----:B------:R-:W-:Y:S01]  /*3960*/  ULEA UR9, UR19, UR21, 0x6 ;  /* 0x0000001513097291 */ /* 0x000fe2000f8e30ff */
[----:B------:R-:W3:Y:S02]  /*3970*/  SYNCS.PHASECHK.TRANS64.TRYWAIT P0, [UR8+0xd0], R4 ;  /* 0x0000d004ff0075a7 */ /* 0x000ee40008001108 */
[----:B-123--:R-:W-:Y:S09]  /*3980*/  @!P0 BRA `(.L_x_70) ;  /* 0x0000004c000c8947 */ /* 0x00eff20003800000 */
.L_x_156:
[----:B------:R-:W-:Y:S01]  /*3990*/  UMOV UR16, UR17 ;  /* 0x0000001100107c82 */ /* 0x000fe20008000000 */
[----:B------:R-:W-:Y:S05]  /*39a0*/  BRA.U !UP0, `(.L_x_71) ;  /* 0x0000000508107547 */ /* 0x000fea000b800000 */
[----:B------:R-:W-:Y:S02]  /*39b0*/  UIADD3 UR16, UPT, UPT, UR20, UR17, URZ ;  /* 0x0000001114107290 */ /* 0x000fe4000fffe0ff */
[----:B------:R-:W-:Y:S01]  /*39c0*/  UPLOP3.LUT UP3, UPT, UPT, UPT, UPT, 0x40, 0x4 ;  /* 0x000000000004789c */ /* 0x000fe20003f6e870 */
[----:B------:R-:W-:Y:S01]  /*39d0*/  UMOV UR15, UR6 ;  /* 0x00000006000f7c82 */ /* 0x000fe20008000000 */
[----:B------:R-:W-:-:S09]  /*39e0*/  UMOV UR58, UR18 ;  /* 0x00000012003a7c82 */ /* 0x000fd20008000000 */
.L_x_74:
[----:B--2---:R-:W-:Y:S01]  /*39f0*/  ULEA UR14, UR58, UR7, 0x3 ;  /* 0x000000073a0e7291 */ /* 0x004fe2000f8e18ff */
[----:B---3--:R-:W-:Y:S11]  /*3a00*/  @P2 BRA `(.L_x_72) ;  /* 0x00000000000c2947 */ /* 0x008ff60003800000 */
[----:B-1----:R-:W-:Y:S04]  /*3a10*/  SHF.L.U32 R4, R2, 0x1f, RZ ;  /* 0x0000001f02047819 */ /* 0x002fe800000006ff */
[----:B------:R-:W1:Y:S02]  /*3a20*/  SYNCS.PHASECHK.TRANS64.TRYWAIT P0, [UR14], R4 ;  /* 0x00000004ff0075a7 */ /* 0x000e64000800110e */
[----:B-1----:R-:W-:Y:S05]  /*3a30*/  @!P0 BRA `(.L_x_73) ;  /* 0x0000004800f88947 */ /* 0x002fea0003800000 */
.L_x_72:
[----:B------:R-:W-:Y:S01]  /*3a40*/  UISETP.NE.AND UP0, UPT, UR15, 0x1, UPT ;  /* 0x000000010f00788c */ /* 0x000fe2000bf05270 */
[----:B------:R-:W-:Y:S01]  /*3a50*/  PLOP3.LUT P2, PT, PT, PT, PT, 0x80, 0x8 ;  /* 0x000000000008781c */ /* 0x000fe20003f4f070 */
[----:B------:R-:W-:Y:S02]  /*3a60*/  UIADD3 UR18, UPT, UPT, UR58, 0x1, URZ ;  /* 0x000000013a127890 */ /* 0x000fe4000fffe0ff */
[----:B------:R-:W-:Y:S02]  /*3a70*/  ULEA UR68, UR58, UR13, 0x9 ;  /* 0x0000000d3a447291 */ /* 0x000fe4000f8e48ff */
[----:B------:R-:W-:Y:S01]  /*3a80*/  UISETP.NE.AND UP1, UPT, UR18, 0x5, UPT ;  /* 0x000000051200788c */ /* 0x000fe2000bf25270 */
[----:B------:R-:W-:Y:S01]  /*3a90*/  PLOP3.LUT P0, PT, PT, PT, UP0, 0x80, 0x8 ;  /* 0x000000000008781c */ /* 0x000fe20003f0f008 */
[----:B------:R-:W-:Y:S02]  /*3aa0*/  ULEA UR66, UR58, UR12, 0xb ;  /* 0x0000000c3a427291 */ /* 0x000fe4000f8e58ff */
[----:B------:R-:W-:Y:S02]  /*3ab0*/  USEL UR39, URZ, 0x1, UP1 ;  /* 0x00000001ff277887 */ /* 0x000fe40008800000 */
[----:B------:R-:W-:Y:S02]  /*3ac0*/  USEL UR18, UR18, URZ, UP1 ;  /* 0x000000ff12127287 */ /* 0x000fe40008800000 */
[----:B------:R-:W-:Y:S02]  /*3ad0*/  UIADD3 UR64, UPT, UPT, UR68, 0x2, URZ ;  /* 0x0000000244407890 */ /* 0x000fe4000fffe0ff */
[----:B------:R-:W-:Y:S01]  /*3ae0*/  @UP0 ULEA UR38, UR18, UR7, 0x3 ;  /* 0x0000000712260291 */ /* 0x000fe2000f8e18ff */
[----:B------:R-:W-:Y:S01]  /*3af0*/  LOP3.LUT R2, R2, UR39, RZ, 0x3c, !PT ;  /* 0x0000002702027c12 */ /* 0x000fe2000f8e3cff */
[----:B------:R-:W-:Y:S02]  /*3b00*/  UIADD3 UR62, UPT, UPT, UR66, 0x2, URZ ;  /* 0x00000002423e7890 */ /* 0x000fe4000fffe0ff */
[----:B------:R-:W-:Y:S01]  /*3b10*/  UIADD3 UR60, UPT, UPT, UR68, 0x4, URZ ;  /* 0x00000004443c7890 */ /* 0x000fe2000fffe0ff */
[----:B-1----:R-:W-:Y:S01]  /*3b20*/  @P0 SHF.L.U32 R0, R2, 0x1f, RZ ;  /* 0x0000001f02000819 */ /* 0x002fe200000006ff */
[----:B------:R-:W-:Y:S02]  /*3b30*/  UIADD3 UR58, UPT, UPT, UR66, 0x4, URZ ;  /* 0x00000004423a7890 */ /* 0x000fe4000fffe0ff */
[----:B------:R-:W-:Y:S01]  /*3b40*/  UIADD3 UR56, UPT, UPT, UR68, 0x6, URZ ;  /* 0x0000000644387890 */ /* 0x000fe2000fffe0ff */
[----:B------:R2:W3:Y:S01]  /*3b50*/  @P0 SYNCS.PHASECHK.TRANS64.TRYWAIT P2, [UR38], R0 ;  /* 0x00000000ff0005a7 */ /* 0x0004e20008041126 */
[----:B------:R-:W-:Y:S02]  /*3b60*/  UIADD3 UR54, UPT, UPT, UR66, 0x6, URZ ;  /* 0x0000000642367890 */ /* 0x000fe4000fffe0ff */
        /* <DEDUP_REMOVED lines=10> */
[----:B------:R-:W-:Y:S02]  /*3c10*/  UIADD3 UR15, UPT, UPT, UR15, -0x1, URZ ;  /* 0xffffffff0f0f7890 */ /* 0x000fe4000fffe0ff */
[----:B------:R-:W-:Y:S01]  /*3c20*/  UISETP.NE.AND UP0, UPT, UR17, UR16, UPT ;  /* 0x000000101100728c */ /* 0x000fe2000bf05270 */
[----:B------:R-:W-:Y:S01]  /*3c30*/  UMOV UR69, 0x40004040 ;  /* 0x4000404000457882 */ /* 0x000fe20000000000 */
[----:B------:R-:W-:Y:S01]  /*3c40*/  UMOV UR67, 0x40004040 ;  /* 0x4000404000437882 */ /* 0x000fe20000000000 */
[----:B------:R-:W-:Y:S01]  /*3c50*/  UMOV UR65, 0x40004040 ;  /* 0x4000404000417882 */ /* 0x000fe20000000000 */
[----:B------:R-:W-:Y:S01]  /*3c60*/  UTCHMMA.2CTA gdesc[UR66], gdesc[UR68], tmem[UR9], tmem[UR36], idesc[UR37], UP3 ;  /* 0x00ff2444420075ea */ /* 0x000fe20009a00009 */
[----:B------:R-:W-:Y:S01]  /*3c70*/  UPLOP3.LUT UP3, UPT, UPT, UPT, UPT, 0x80, 0x8 ;  /* 0x000000000008789c */ /* 0x000fe20003f6f070 */
[----:B------:R-:W-:Y:S01]  /*3c80*/  UMOV UR63, 0x40004040 ;  /* 0x40004040003f7882 */ /* 0x000fe20000000000 */
[----:B------:R-:W-:Y:S01]  /*3c90*/  UMOV UR61, 0x40004040 ;  /* 0x40004040003d7882 */ /* 0x000fe20000000000 */
[----:B------:R-:W-:Y:S01]  /*3ca0*/  UTCHMMA.2CTA gdesc[UR62], gdesc[UR64], tmem[UR9], tmem[UR34], idesc[UR35], UPT ;  /* 0x00ff22403e0075ea */ /* 0x000fe2000ba00009 */
[----:B------:R-:W-:Y:S01]  /*3cb0*/  UMOV UR59, 0x40004040 ;  /* 0x40004040003b7882 */ /* 0x000fe20000000000 */
[----:B------:R-:W-:Y:S01]  /*3cc0*/  UMOV UR57, 0x40004040 ;  /* 0x4000404000397882 */ /* 0x000fe20000000000 */
[----:B------:R1:W-:Y:S01]  /*3cd0*/  UTCHMMA.2CTA gdesc[UR58], gdesc[UR60], tmem[UR9], tmem[UR32], idesc[UR33], UPT ;  /* 0x00ff203c3a0075ea */ /* 0x0003e2000ba00009 */
        /* <DEDUP_REMOVED lines=11> */
[----:B------:R-:W-:Y:S01]  /*3d90*/  UMOV UR39, 0x40004040 ;  /* 0x4000404000277882 */ /* 0x000fe20000000000 */
[----:B------:R2:W-:Y:S01]  /*3da0*/  UTCHMMA.2CTA gdesc[UR42], gdesc[UR44], tmem[UR9], tmem[UR24], idesc[UR25], UPT ;  /* 0x00ff182c2a0075ea */ /* 0x0005e2000ba00009 */
[----:B------:R2:W-:Y:S01]  /*3db0*/  UTCHMMA.2CTA gdesc[UR38], gdesc[UR40], tmem[UR9], tmem[UR22], idesc[UR23], UPT ;  /* 0x00ff1628260075ea */ /* 0x0005e2000ba00009 */
[----:B------:R2:W-:Y:S01]  /*3dc0*/  UTCBAR.2CTA.MULTICAST [UR14], URZ, UR11 ;  /* 0x000000ff0e0073e9 */ /* 0x0005e2000820080b */
[----:B-1----:R-:W-:Y:S01]  /*3dd0*/  UMOV UR58, UR18 ;  /* 0x00000012003a7c82 */ /* 0x002fe20008000000 */
[----:B------:R-:W-:Y:S05]  /*3de0*/  BRA.U UP0, `(.L_x_74) ;  /* 0xfffffffd00007547 */ /* 0x000fea000b83ffff */
.L_x_71:
[----:B------:R-:W-:Y:S01]  /*3df0*/  UIADD3 UR8, UPT, UPT, UR8, 0xb0, URZ ;  /* 0x000000b008087890 */ /* 0x000fe2000fffe0ff */
[----:B------:R-:W-:-:S08]  /*3e00*/  UMOV UR17, UR16 ;  /* 0x0000001000117c82 */ /* 0x000fd00008000000 */
[----:B------:R4:W-:Y:S01]  /*3e10*/  UTCBAR.2CTA.MULTICAST [UR8], URZ, UR10 ;  /* 0x000000ff080073e9 */ /* 0x0009e2000820080a */
[----:B------:R-:W-:Y:S02]  /*3e20*/  NOP ;  /* 0x0000000000007918 */ /* 0x000fe40000000000 */
.L_x_69:
[----:B------:R-:W-:Y:S01]  /*3e30*/  UIADD3 UR19, UPT, UPT, UR19, 0x1, URZ ;  /* 0x0000000113137890 */ /* 0x000fe2000fffe0ff */
[----:B------:R-:W-:-:S03]  /*3e40*/  ISETP.NE.AND P0, PT, R8, 0x2, PT ;  /* 0x000000020800780c */ /* 0x000fc60003f05270 */
[----:B------:R-:W-:Y:S01]  /*3e50*/  UISETP.NE.AND UP0, UPT, UR19, 0x4, UPT ;  /* 0x000000041300788c */ /* 0x000fe2000bf05270 */
[----:B-12---:R-:W-:Y:S02]  /*3e60*/  SEL R0, RZ, 0x1, P0 ;  /* 0x00000001ff007807 */ /* 0x006fe40000000000 */
[----:B------:R-:W-:Y:S01]  /*3e70*/  SEL R8, R8, RZ, P0 ;  /* 0x000000ff08087207 */ /* 0x000fe20000000000 */
[----:B----4-:R-:W-:Y:S01]  /*3e80*/  USEL UR8, URZ, 0x1, UP0 ;  /* 0x00000001ff087887 */ /* 0x010fe20008000000 */
[----:B------:R-:W-:Y:S01]  /*3e90*/  LOP3.LUT R3, R3, R0, RZ, 0x3c, !PT ;  /* 0x0000000003037212 */ /* 0x000fe200078e3cff */
[----:B------:R-:W-:-:S04]  /*3ea0*/  USEL UR19, UR19, URZ, UP0 ;  /* 0x000000ff13137287 */ /* 0x000fc80008000000 */
[----:B------:R-:W-:Y:S01]  /*3eb0*/  LOP3.LUT R9, R9, UR8, RZ, 0x3c, !PT ;  /* 0x0000000809097c12 */ /* 0x000fe2000f8e3cff */
[----:B------:R-:W-:Y:S07]  /*3ec0*/  @P1 BRA `(.L_x_75) ;  /* 0xfffffff800381947 */ /* 0x000fee000383ffff */
[----:B------:R-:W1:Y:S01]  /*3ed0*/  S2UR UR6, SR_CgaCtaId ;  /* 0x00000000000679c3 */ /* 0x000e620000008800 */
[----:B------:R-:W-:Y:S01]  /*3ee0*/  ELECT P0, URZ, PT ;  /* 0x0000000000ff782f */ /* 0x000fe20003800000 */
[----:B------:R-:W-:Y:S01]  /*3ef0*/  HFMA2 R0, -RZ, RZ, 0, 5.9604644775390625e-08 ;  /* 0x00000001ff007431 */ /* 0x000fe200000001ff */
[----:B------:R-:W-:-:S05]  /*3f00*/  UMOV UR8, 0x40 ;  /* 0x0000004000087882 */ /* 0x000fca0000000000 */
[----:B------:R-:W-:Y:S01]  /*3f10*/  UVIRTCOUNT.DEALLOC.SMPOOL 0x80 ;  /* 0x000000800000784c */ /* 0x000fe20000000000 */
[----:B------:R-:W-:Y:S02]  /*3f20*/  UISETP.NE.AND UP0, UPT, UR5, URZ, UPT ;  /* 0x000000ff0500728c */ /* 0x000fe4000bf05270 */
[----:B-1----:R-:W-:-:S09]  /*3f30*/  ULEA UR6, UR6, UR8, 0x18 ;  /* 0x0000000806067291 */ /* 0x002fd2000f8ec0ff */
[----:B------:R1:W-:Y:S01]  /*3f40*/  @P0 STS.U8 [UR6+0x1c], R0 ;  /* 0x00001c00ff000988 */ /* 0x0003e20008000006 */
[----:B------:R-:W-:Y:S05]  /*3f50*/  BRA.U UP0, `(.L_x_76) ;  /* 0x0000000100a07547 */ /* 0x000fea000b800000 */
[----:B------:R-:W-:Y:S01]  /*3f60*/  UIADD3 UR5, UPT, UPT, UR7, 0xd0, URZ ;  /* 0x000000d007057890 */ /* 0x000fe2000fffe0ff */
[----:B------:R-:W-:-:S03]  /*3f70*/  SHF.L.U32 R2, R9, 0x1f, RZ ;  /* 0x0000001f09027819 */ /* 0x000fc600000006ff */
[----:B------:R-:W-:-:S09]  /*3f80*/  ULEA UR8, UR19, UR5, 0x3 ;  /* 0x0000000513087291 */ /* 0x000fd2000f8e18ff */
[----:B------:R-:W2:Y:S02]  /*3f90*/  SYNCS.PHASECHK.TRANS64.TRYWAIT P0, [UR8], R2 ;  /* 0x00000002ff0075a7 */ /* 0x000ea40008001108 */
[----:B--2---:R-:W-:Y:S05]  /*3fa0*/  @!P0 BRA `(.L_x_77) ;  /* 0x0000004400b48947 */ /* 0x004fea0003800000 */
.L_x_159:
        /* <DEDUP_REMOVED lines=9> */
.L_x_161:
        /* <DEDUP_REMOVED lines=9> */
.L_x_163:
[----:B------:R-:W-:-:S04]  /*40d0*/  UIADD3 UR9, UPT, UPT, UR9, 0x1, URZ ;  /* 0x0000000109097890 */ /* 0x000fc8000fffe0ff */
[----:B------:R-:W-:-:S04]  /*40e0*/  UISETP.NE.AND UP1, UPT, UR9, 0x4, UPT ;  /* 0x000000040900788c */ /* 0x000fc8000bf25270 */
[----:B------:R-:W-:Y:S02]  /*40f0*/  USEL UR8, URZ, 0x1, UP1 ;  /* 0x00000001ff087887 */ /* 0x000fe40008800000 */
[----:B------:R-:W-:-:S04]  /*4100*/  USEL UR9, UR9, URZ, UP1 ;  /* 0x000000ff09097287 */ /* 0x000fc80008800000 */
[----:B------:R-:W-:Y:S01]  /*4110*/  ULEA UR9, UR9, UR5, 0x3 ;  /* 0x0000000509097291 */ /* 0x000fe2000f8e18ff */
[----:B------:R-:W-:-:S04]  /*4120*/  LOP3.LUT R2, R2, UR8, RZ, 0x3c, !PT ;  /* 0x0000000802027c12 */ /* 0x000fc8000f8e3cff */
[----:B------:R-:W-:Y:S01]  /*4130*/  SHF.L.U32 R2, R2, 0x1f, RZ ;  /* 0x0000001f02027819 */ /* 0x000fe200000006ff */
[----:B-1----:R-:W-:-:S04]  /*4140*/  IMAD.U32 R0, RZ, RZ, UR9 ;  /* 0x00000009ff007e24 */ /* 0x002fc8000f8e00ff */
[----:B------:R1:W2:Y:S03]  /*4150*/  SYNCS.PHASECHK.TRANS64.TRYWAIT P0, [R0+URZ], R2 ;  /* 0x00000002000075a7 */ /* 0x0002a600080011ff */
[----:B--2---:R-:W-:Y:S05]  /*4160*/  @!P0 NANOSLEEP.SYNCS 0x989680 ;  /* 0x009896800000895d */ /* 0x004fea0003900000 */
[----:B------:R-:W2:Y:S02]  /*4170*/  @!P0 SYNCS.PHASECHK.TRANS64 P0, [R0+URZ], R2 ;  /* 0x00000002000085a7 */ /* 0x000ea400080010ff */
[----:B--2---:R-:W-:Y:S05]  /*4180*/  @P0 BRA `(.L_x_80) ;  /* 0x0000000000200947 */ /* 0x004fea0003800000 */
.L_x_81:
[----:B--2---:R2:W4:Y:S02]  /*4190*/  SYNCS.PHASECHK.TRANS64.TRYWAIT P0, [R0+URZ], R2 ;  /* 0x00000002000075a7 */ /* 0x00452400080011ff */
[----:B----4-:R-:W-:Y:S05]  /*41a0*/  @!P0 NANOSLEEP.SYNCS 0x989680 ;  /* 0x009896800000895d */ /* 0x010fea0003900000 */
[----:B------:R-:W4:Y:S02]  /*41b0*/  @!P0 SYNCS.PHASECHK.TRANS64 P0, [R0+URZ], R2 ;  /* 0x00000002000085a7 */ /* 0x000f2400080010ff */
[----:B----4-:R-:W-:Y:S05]  /*41c0*/  @!P0 BRA `(.L_x_81) ;  /* 0xfffffffc00f08947 */ /* 0x010fea000383ffff */
[----:B------:R-:W-:Y:S05]  /*41d0*/  BRA `(.L_x_80) ;  /* 0x00000000000c7947 */ /* 0x000fea0003800000 */
.L_x_76:
[----:B------:R-:W-:-:S04]  /*41e0*/  UIADD3 UR5, UPT, UPT, UR7, 0x110, URZ ;  /* 0x0000011007057890 */ /* 0x000fc8000fffe0ff */
[----:B------:R-:W-:-:S09]  /*41f0*/  UPRMT UR5, UR4, 0x654, UR5 ;  /* 0x0000065404057896 */ /* 0x000fd20008000005 */
[----:B------:R-:W-:Y:S03]  /*4200*/  SYNCS.ARRIVE.TRANS64.RED.A1T0 RZ, [UR5], RZ ;  /* 0x000000ffffff79a7 */ /* 0x000fe60008100405 */
.L_x_80:
[----:B-12---:R-:W-:Y:S01]  /*4210*/  SHF.L.U32 R2, RZ, 0x1f, RZ ;  /* 0x0000001fff027819 */ /* 0x006fe200000006ff */
[----:B------:R-:W-:Y:S01]  /*4220*/  UIADD3 UR5, UPT, UPT, UR7, 0x110, URZ ;  /* 0x0000011007057890 */ /* 0x000fe2000fffe0ff */
[----:B------:R-:W-:Y:S02]  /*4230*/  PLOP3.LUT P0, PT, PT, PT, UP0, 0x80, 0x8 ;  /* 0x000000000008781c */ /* 0x000fe40003f0f008 */
[----:B------:R-:W1:Y:S02]  /*4240*/  SYNCS.PHASECHK.TRANS64.TRYWAIT P1, [UR7+0x110], R2 ;  /* 0x00011002ff0075a7 */ /* 0x000e640008021107 */
[----:B-1----:R-:W-:Y:S09]  /*4250*/  @!P1 BRA `(.L_x_82) ;  /* 0x0000004400509947 */ /* 0x002ff20003800000 */
.L_x_165:
[----:B------:R-:W-:Y:S01]  /*4260*/  @!UP0 UPRMT UR5, UR4, 0x654, UR5 ;  /* 0x0000065404058896 */ /* 0x000fe20008000005 */
[----:B------:R-:W-:Y:S02]  /*4270*/  UMOV UR8, 0xffff ;  /* 0x0000ffff00087882 */ /* 0x000fe40000000000 */
[----:B------:R-:W-:-:S06]  /*4280*/  UMOV UR4, 0x1 ;  /* 0x0000000100047882 */ /* 0x000fcc0000000000 */
[----:B------:R-:W-:Y:S01]  /*4290*/  @!P0 SYNCS.ARRIVE.TRANS64.RED.A1T0 RZ, [UR5], RZ ;  /* 0x000000ffffff89a7 */ /* 0x000fe20008100405 */
[----:B------:R-:W-:Y:S01]  /*42a0*/  NOP ;  /* 0x0000000000007918 */ /* 0x000fe20000000000 */
[----:B-1----:R-:W1:Y:S01]  /*42b0*/  LDS R0, [UR6+0x14] ;  /* 0x00001406ff007984 */ /* 0x002e620008000800 */
[----:B------:R-:W-:-:S04]  /*42c0*/  ULOP3.LUT UR5, UR21, 0xffff, URZ, 0xc0, !UPT ;  /* 0x0000ffff15057892 */ /* 0x000fc8000f8ec0ff */
[----:B------:R-:W-:-:S04]  /*42d0*/  USHF.R.U32.HI UR5, URZ, 0x5, UR5 ;  /* 0x00000005ff057899 */ /* 0x000fc80008011605 */
[----:B------:R-:W-:Y:S02]  /*42e0*/  USHF.L.U32 UR8, UR8, UR5, URZ ;  /* 0x0000000508087299 */ /* 0x000fe400080006ff */
[----:B------:R-:W-:-:S04]  /*42f0*/  USHF.L.U32 UR4, UR4, UR5, URZ ;  /* 0x0000000504047299 */ /* 0x000fc800080006ff */
[----:B-1----:R-:W-:-:S04]  /*4300*/  LOP3.LUT R0, R0, UR8, RZ, 0xc0, !PT ;  /* 0x0000000800007c12 */ /* 0x002fc8000f8ec0ff */
[----:B------:R-:W-:-:S13]  /*4310*/  ISETP.NE.AND P0, PT, R0, UR8, PT ;  /* 0x0000000800007c0c */ /* 0x000fda000bf05270 */
[----:B------:R-:W-:Y:S05]  /*4320*/  @P0 BRA `(.L_x_83) ;  /* 0x0000000000580947 */ /* 0x000fea0003800000 */
[----:B------:R-:W1:Y:S02]  /*4330*/  LDS R0, [UR6+0x18] ;  /* 0x00001806ff007984 */ /* 0x000e640008000800 */
[----:B-1----:R-:W-:-:S04]  /*4340*/  LOP3.LUT R0, R0, UR4, RZ, 0xc0, !PT ;  /* 0x0000000400007c12 */ /* 0x002fc8000f8ec0ff */
[----:B------:R-:W-:-:S13]  /*4350*/  ISETP.NE.AND P0, PT, R0, UR4, PT ;  /* 0x0000000400007c0c */ /* 0x000fda000bf05270 */
[----:B------:R-:W-:Y:S05]  /*4360*/  @P0 BRA `(.L_x_84) ;  /* 0x00000000003c0947 */ /* 0x000fea0003800000 */
[----:B------:R-:W1:Y:S01]  /*4370*/  S2R R2, SR_LANEID ;  /* 0x0000000000027919 */ /* 0x000e620000000000 */
[----:B------:R-:W-:Y:S01]  /*4380*/  ULOP3.LUT UR8, URZ, UR8, URZ, 0x33, !UPT ;  /* 0x00000008ff087292 */ /* 0x000fe2000f8e33ff */
[----:B------:R-:W-:Y:S02]  /*4390*/  VOTEU.ANY UR7, UPT, PT ;  /* 0x0000000000077886 */ /* 0x000fe400038e0100 */
[----:B------:R-:W-:-:S03]  /*43a0*/  UFLO.U32 UR7, UR7 ;  /* 0x00000007000772bd */ /* 0x000fc600080e0000 */
[----:B------:R-:W-:-:S04]  /*43b0*/  IMAD.U32 R0, RZ, RZ, UR8 ;  /* 0x00000008ff007e24 */ /* 0x000fc8000f8e00ff */
[----:B------:R2:W4:Y:S02]  /*43c0*/  REDUX UR5, R0 ;  /* 0x00000000000573c4 */ /* 0x0005240000000000 */
[----:B------:R1:W-:Y:S02]  /*43d0*/  UTCATOMSWS.AND URZ, UR8 ;  /* 0x0000000800ff79e3 */ /* 0x0003e40008000000 */
[----:B-1----:R-:W-:Y:S02]  /*43e0*/  ISETP.EQ.U32.AND P0, PT, R2, UR7, PT ;  /* 0x0000000702007c0c */ /* 0x002fe4000bf02070 */
[----:B--2---:R-:W-:Y:S02]  /*43f0*/  LOP3.LUT R0, RZ, UR4, RZ, 0x33, !PT ;  /* 0x00000004ff007c12 */ /* 0x004fe4000f8e33ff */
[----:B----4-:R-:W-:Y:S02]  /*4400*/  MOV R2, UR5 ;  /* 0x0000000500027c02 */ /* 0x010fe40008000f00 */
[----:B------:R-:W1:Y:S07]  /*4410*/  REDUX UR4, R0 ;  /* 0x00000000000473c4 */ /* 0x000e6e0000000000 */
[----:B------:R2:W-:Y:S01]  /*4420*/  @P0 ATOMS.AND RZ, [UR6+0x14], R2 ;  /* 0x00001402ffff098c */ /* 0x0005e2000a800006 */
[----:B-1----:R-:W-:-:S05]  /*4430*/  IMAD.U32 R0, RZ, RZ, UR4 ;  /* 0x00000004ff007e24 */ /* 0x002fca000f8e00ff */
[----:B------:R2:W-:Y:S01]  /*4440*/  @P0 ATOMS.AND RZ, [UR6+0x18], R0 ;  /* 0x00001800ffff098c */ /* 0x0005e2000a800006 */
[----:B------:R-:W-:Y:S05]  /*4450*/  BRA `(.L_x_85) ;  /* 0x0000000000147947 */ /* 0x000fea0003800000 */
.L_x_84:
[----:B------:R-:W-:Y:S02]  /*4460*/  MOV R2, 0x4480 ;  /* 0x0000448000027802 */ /* 0x000fe40000000f00 */
[----:B---3-5:R-:W-:Y:S05]  /*4470*/  CALL.REL.NOINC `($__internal_0_$__cuda_sm10x_tcgen05_guardrail_trap_col_being_dealloced_not_returned_by_alloc) ;  /* 0x0000004400bc7944 */ /* 0x028fea0003c00000 */
[----:B------:R-:W-:Y:S05]  /*4480*/  BRA `(.L_x_85) ;  /* 0x0000000000087947 */ /* 0x000fea0003800000 */
.L_x_83:
[----:B------:R-:W-:Y:S02]  /*4490*/  MOV R2, 0x44b0 ;  /* 0x000044b000027802 */ /* 0x000fe40000000f00 */
[----:B---3-5:R-:W-:Y:S05]  /*44a0*/  CALL.REL.NOINC `($__internal_2_$__cuda_sm10x_tcgen05_guardrail_trap_unallocated_columns_being_dealloced) ;  /* 0x0000004400c87944 */ /* 0x028fea0003c00000 */
.L_x_85:
[----:B------:R-:W-:Y:S01]  /*44b0*/  NOP ;  /* 0x0000000000007918 */ /* 0x000fe20000000000 */
[----:B------:R-:W-:Y:S05]  /*44c0*/  EXIT ;  /* 0x000000000000794d */ /* 0x000fea0003800000 */
.L_x_56:
[----:B------:R-:W-:-:S09]  /*44d0*/  UISETP.NE.OR UP5, UPT, UR10, 0x3, !UP5 ;  /* 0x000000030a00788c */ /* 0x000fd2000efa5670 */
[----:B------:R-:W-:Y:S05]  /*44e0*/  BRA.U UP5, `(.L_x_86) ;  /* 0x0000000d05b07547 */ /* 0x000fea000b800000 */
[----:B------:R-:W1:Y:S01]  /*44f0*/  LDC R0, c[0x0][0xb30] ;  /* 0x0002cc00ff007b82 */ /* 0x000e620000000800 */
[----:B------:R-:W2:Y:S01]  /*4500*/  LDCU.64 UR8, c[0x0][0x888] ;  /* 0x00011100ff0877ac */ /* 0x000ea20008000a00 */
[----:B------:R-:W-:Y:S02]  /*4510*/  HFMA2 R27, -RZ, RZ, 0, 0 ;  /* 0x00000000ff1b7431 */ /* 0x000fe400000001ff */
[----:B------:R-:W-:Y:S01]  /*4520*/  IMAD.MOV.U32 R29, RZ, RZ, 0x1 ;  /* 0x00000001ff1d7424 */ /* 0x000fe200078e00ff */
[----:B------:R-:W-:Y:S01]  /*4530*/  MOV R25, 0x2000 ;  /* 0x0000200000197802 */ /* 0x000fe20000000f00 */
[----:B------:R-:W3:Y:S01]  /*4540*/  LDCU.64 UR4, c[0x0][0x890] ;  /* 0x00011200ff0477ac */ /* 0x000ee20008000a00 */
[----:B------:R-:W-:Y:S01]  /*4550*/  IMAD.MOV.U32 R28, RZ, RZ, RZ ;  /* 0x000000ffff1c7224 */ /* 0x000fe200078e00ff */
[----:B------:R-:W4:Y:S01]  /*4560*/  LDC R24, c[0x0][0x370] ;  /* 0x0000dc00ff187b82 */ /* 0x000f220000000800 */
[----:B------:R-:W-:Y:S01]  /*4570*/  UMOV UR6, 0x400 ;  /* 0x0000040000067882 */ /* 0x000fe20000000000 */
[----:B------:R-:W-:-:S02]  /*4580*/  UPLOP3.LUT UP1, UPT, UPT, UPT, UPT, 0x40, 0x4 ;  /* 0x000000000004789c */ /* 0x000fc40003f2e870 */
[----:B------:R-:W-:Y:S01]  /*4590*/  ULEA UR6, UR37, UR6, 0x18 ;  /* 0x0000000625067291 */ /* 0x000fe2000f8ec0ff */
[----:B------:R-:W-:-:S03]  /*45a0*/  UMOV UR13, URZ ;  /* 0x000000ff000d7c82 */ /* 0x000fc60008000000 */
[----:B------:R-:W4:Y:S01]  /*45b0*/  LDC R3, c[0x0][0xb0c] ;  /* 0x0002c300ff037b82 */ /* 0x000f220000000800 */
[----:B--2---:R-:W-:Y:S02]  /*45c0*/  UISETP.NE.U32.AND UP3, UPT, UR8, URZ, UPT ;  /* 0x000000ff0800728c */ /* 0x004fe4000bf65070 */
[----:B---3--:R-:W-:-:S05]  /*45d0*/  UISETP.NE.U32.AND UP4, UPT, UR4, URZ, UPT ;  /* 0x000000ff0400728c */ /* 0x008fca000bf85070 */
[----:B------:R-:W2:Y:S01]  /*45e0*/  LDC R18, c[0x0][0xb20] ;  /* 0x0002c800ff127b82 */ /* 0x000ea20000000800 */
[----:B-1----:R-:W-:Y:S01]  /*45f0*/  ISETP.NE.AND P1, PT, R0, 0x1, PT ;  /* 0x000000010000780c */ /* 0x002fe20003f25270 */
[----:B------:R-:W-:Y:S02]  /*4600*/  UISETP.NE.AND.EX UP3, UPT, UR9, URZ, UPT, UP3 ;  /* 0x000000ff0900728c */ /* 0x000fe4000bf65330 */
[----:B------:R-:W-:-:S04]  /*4610*/  UISETP.NE.AND.EX UP4, UPT, UR5, URZ, UPT, UP4 ;  /* 0x000000ff0500728c */ /* 0x000fc8000bf85340 */
[----:B------:R-:W1:Y:S08]  /*4620*/  LDC.64 R30, c[0x0][0x348] ;  /* 0x0000d200ff1e7b82 */ /* 0x000e700000000a00 */
[----:B------:R-:W3:Y:S08]  /*4630*/  LDC.64 R16, c[0x0][0xb10] ;  /* 0x0002c400ff107b82 */ /* 0x000ef00000000a00 */
[----:B------:R-:W1:Y:S08]  /*4640*/  LDC.64 R6, c[0x0][0xb18] ;  /* 0x0002c600ff067b82 */ /* 0x000e700000000a00 */
[----:B------:R-:W1:Y:S08]  /*4650*/  LDC.64 R4, c[0x0][0xb28] ;  /* 0x0002ca00ff047b82 */ /* 0x000e700000000a00 */
[----:B--2-4-:R-:W1:Y:S02]  /*4660*/  LDC R19, c[0x0][0x374] ;  /* 0x0000dd00ff137b82 */ /* 0x014e640000000800 */
.L_x_95:
[C---:B------:R-:W-:Y:S02]  /*4670*/  LEA R0, R28.reuse, UR6, 0x3 ;  /* 0x000000061c007c11 */ /* 0x040fe4000f8e18ff */
[----:B------:R-:W-:Y:S02]  /*4680*/  SHF.L.U32 R2, R27, 0x1f, RZ ;  /* 0x0000001f1b027819 */ /* 0x000fe400000006ff */
[----:B------:R-:W-:Y:S02]  /*4690*/  LEA R20, R28, UR6, 0x4 ;  /* 0x000000061c147c11 */ /* 0x000fe4000f8e20ff */
[----:B--2---:R-:W2:Y:S02]  /*46a0*/  SYNCS.PHASECHK.TRANS64.TRYWAIT P0, [R0+URZ+0x90], R2 ;  /* 0x00009002000075a7 */ /* 0x004ea400080011ff */
[----:B--2---:R-:W-:Y:S05]  /*46b0*/  @!P0 BRA `(.L_x_87) ;  /* 0x0000004000508947 */ /* 0x004fea0003800000 */
.L_x_166:
[----:B------:R-:W-:Y:S01]  /*46c0*/  ISETP.GE.AND P0, PT, R40, 0x1, PT ;  /* 0x000000012800780c */ /* 0x000fe20003f06270 */
[----:B------:R-:W4:Y:S01]  /*46d0*/  LDS.128 R20, [R20+0x120] ;  /* 0x0001200014147984 */ /* 0x000f220000000c00 */
[----:B--2---:R-:W-:Y:S01]  /*46e0*/  VIADD R0, R0, 0xa0 ;  /* 0x000000a000007836 */ /* 0x004fe20000000000 */
[----:B------:R-:W-:Y:S01]  /*46f0*/  @!PT LDS RZ, [RZ] ;  /* 0x00000000fffff984 */ /* 0x000fe20000000800 */
[----:B------:R-:W-:Y:S01]  /*4700*/  @!PT LDS RZ, [RZ] ;  /* 0x00000000fffff984 */ /* 0x000fe20000000800 */
[----:B------:R-:W-:Y:S01]  /*4710*/  @!PT LDS RZ, [RZ] ;  /* 0x00000000fffff984 */ /* 0x000fe20000000800 */
[----:B------:R-:W-:Y:S01]  /*4720*/  @!PT LDS RZ, [RZ] ;  /* 0x00000000fffff984 */ /* 0x000fe20000000800 */
[----:B------:R2:W-:Y:S06]  /*4730*/  MEMBAR.ALL.CTA ;  /* 0x0000000000007992 */ /* 0x0005ec0000008000 */
[----:B--2---:R-:W2:Y:S01]  /*4740*/  FENCE.VIEW.ASYNC.S ;  /* 0x00000000000073c6 */ /* 0x004ea20000000000 */
[----:B------:R-:W-:Y:S04]  /*4750*/  PRMT R0, RZ, 0x654, R0 ;  /* 0x00000654ff007816 */ /* 0x000fe80000000000 */
[----:B--2---:R2:W-:Y:S01]  /*4760*/  SYNCS.ARRIVE.TRANS64.RED.A1T0 RZ, [R0+URZ], RZ ;  /* 0x000000ff00ff79a7 */ /* 0x0045e200081004ff */
[----:B----4-:R-:W-:Y:S11]  /*4770*/  LOP3.LUT P3, RZ, R22, 0x1, RZ, 0xc0, !PT ;  /* 0x0000000116ff7812 */ /* 0x010ff6000786c0ff */
[----:B------:R-:W-:Y:S02]  /*4780*/  @!UPT UIADD3 URZ, UPT, UPT, URZ, URZ, URZ ;  /* 0x000000fffffff290 */ /* 0x000fe4000fffe0ff */
[----:B------:R-:W-:Y:S02]  /*4790*/  @P3 MOV R11, R20 ;  /* 0x00000014000b3202 */ /* 0x000fe40000000f00 */
[----:B------:R-:W-:Y:S01]  /*47a0*/  @P3 LOP3.LUT R10, R21, 0xffff, RZ, 0xc0, !PT ;  /* 0x0000ffff150a3812 */ /* 0x000fe200078ec0ff */
[----:B--2---:R-:W-:Y:S06]  /*47b0*/  @!P0 BRA `(.L_x_88) ;  /* 0x0000000000a48947 */ /* 0x004fec0003800000 */
[-C--:B-1----:R-:W-:Y:S01]  /*47c0*/  IMAD.HI.U32 R0, R19, R7.reuse, RZ ;  /* 0x0000000713007227 */ /* 0x082fe200078e00ff */
[----:B------:R-:W-:Y:S02]  /*47d0*/  ISETP.NE.AND P0, PT, R6, 0x1, PT ;  /* 0x000000010600780c */ /* 0x000fe40003f05270 */
[----:B------:R-:W-:Y:S01]  /*47e0*/  ISETP.NE.AND P2, PT, R40, 0x1, PT ;  /* 0x000000012800780c */ /* 0x000fe20003f45270 */
[----:B---3--:R-:W-:Y:S01]  /*47f0*/  IMAD.HI.U32 R9, R24, R16, RZ ;  /* 0x0000001018097227 */ /* 0x008fe200078e00ff */
[----:B------:R-:W-:Y:S02]  /*4800*/  SHF.R.U32.HI R0, RZ, R18, R0 ;  /* 0x00000012ff007219 */ /* 0x000fe40000011600 */
[----:B------:R-:W-:Y:S01]  /*4810*/  ISETP.NE.AND P4, PT, R3, 0x1, PT ;  /* 0x000000010300780c */ /* 0x000fe20003f85270 */
[----:B------:R-:W-:Y:S01]  /*4820*/  IMAD.HI.U32 R13, R10, R7, RZ ;  /* 0x000000070a0d7227 */ /* 0x000fe200078e00ff */
[----:B------:R-:W-:Y:S02]  /*4830*/  SHF.R.U32.HI R9, RZ, R17, R9 ;  /* 0x00000011ff097219 */ /* 0x000fe40000011609 */
[----:B------:R-:W-:Y:S01]  /*4840*/  SEL R0, R19, R0, !P0 ;  /* 0x0000000013007207 */ /* 0x000fe20004000000 */
[----:B------:R-:W-:Y:S01]  /*4850*/  IMAD.HI.U32 R12, R11, R16, RZ ;  /* 0x000000100b0c7227 */ /* 0x000fe200078e00ff */
[----:B------:R-:W-:Y:S03]  /*4860*/  SEL R9, R24, R9, !P4 ;  /* 0x0000000918097207 */ /* 0x000fe60006000000 */
[-C--:B------:R-:W-:Y:S01]  /*4870*/  IMAD.HI.U32 R8, R0, R4.reuse, RZ ;  /* 0x0000000400087227 */ /* 0x080fe200078e00ff */
[----:B------:R-:W-:Y:S03]  /*4880*/  SHF.R.U32.HI R12, RZ, R17, R12 ;  /* 0x00000011ff0c7219 */ /* 0x000fe6000001160c */
[----:B------:R-:W-:Y:S01]  /*4890*/  IMAD.HI.U32 R2, R9, R4, RZ ;  /* 0x0000000409027227 */ /* 0x000fe200078e00ff */
[-C--:B------:R-:W-:Y:S02]  /*48a0*/  @P2 SHF.R.U32.HI R0, RZ, R5.reuse, R8 ;  /* 0x00000005ff002219 */ /* 0x080fe40000011608 */
[----:B------:R-:W-:Y:S02]  /*48b0*/  SHF.R.U32.HI R8, RZ, R18, R13 ;  /* 0x00000012ff087219 */ /* 0x000fe4000001160d */
[----:B------:R-:W-:Y:S01]  /*48c0*/  @P2 SHF.R.U32.HI R9, RZ, R5, R2 ;  /* 0x00000005ff092219 */ /* 0x000fe20000011602 */
[----:B------:R-:W-:Y:S01]  /*48d0*/  IMAD R0, R40, R0, RZ ;  /* 0x0000000028007224 */ /* 0x000fe200078e02ff */
[----:B------:R-:W-:Y:S02]  /*48e0*/  SEL R8, R10, R8, !P0 ;  /* 0x000000080a087207 */ /* 0x000fe40004000000 */
[----:B------:R-:W-:Y:S01]  /*48f0*/  SEL R2, R11, R12, !P4 ;  /* 0x0000000c0b027207 */ /* 0x000fe20006000000 */
[----:B------:R-:W-:Y:S01]  /*4900*/  IMAD R12, R40, R9, RZ ;  /* 0x00000009280c7224 */ /* 0x000fe200078e02ff */
[C---:B------:R-:W-:Y:S01]  /*4910*/  ISETP.GE.AND P0, PT, R8.reuse, R0, PT ;  /* 0x000000000800720c */ /* 0x040fe20003f06270 */
[----:B------:R-:W-:Y:S03]  /*4920*/  IMAD.HI.U32 R0, R8, R4, RZ ;  /* 0x0000000408007227 */ /* 0x000fe600078e00ff */
[----:B------:R-:W-:Y:S02]  /*4930*/  ISETP.GE.OR P0, PT, R2, R12, P0 ;  /* 0x0000000c0200720c */ /* 0x000fe40000706670 */
[-C--:B------:R-:W-:Y:S04]  /*4940*/  SHF.R.U32.HI R0, RZ, R5.reuse, R0 ;  /* 0x00000005ff007219 */ /* 0x080fe80000011600 */
[----:B------:R-:W-:Y:S05]  /*4950*/  SEL R13, R8, R0, !P2 ;  /* 0x00000000080d7207 */ /* 0x000fea0005000000 */
[----:B------:R-:W-:Y:S02]  /*4960*/  IMAD.MOV R12, RZ, RZ, -R13 ;  /* 0x000000ffff0c7224 */ /* 0x000fe400078e0a0d */
[----:B------:R-:W-:Y:S04]  /*4970*/  @!P0 IMAD.HI.U32 R0, R2, R4, RZ ;  /* 0x0000000402008227 */ /* 0x000fe800078e00ff */
[----:B------:R-:W-:Y:S01]  /*4980*/  IMAD R12, R40, R12, R8 ;  /* 0x0000000c280c7224 */ /* 0x000fe200078e0208 */
[----:B------:R-:W-:Y:S04]  /*4990*/  @!P0 SHF.R.U32.HI R0, RZ, R5, R0 ;  /* 0x00000005ff008219 */ /* 0x000fe80000011600 */
[----:B------:R-:W-:Y:S04]  /*49a0*/  @!P0 SEL R0, R2, R0, !P2 ;  /* 0x0000000002008207 */ /* 0x000fe80005000000 */
[----:B------:R-:W-:Y:S01]  /*49b0*/  @!P0 IADD3 R13, PT, PT, R13, -R0, RZ ;  /* 0x800000000d0d8210 */ /* 0x000fe20007ffe0ff */
[----:B------:R-:W-:Y:S01]  /*49c0*/  @!P0 IMAD R0, R9, R12, R0 ;  /* 0x0000000c09008224 */ /* 0x000fe200078e0200 */
[----:B------:R-:W-:Y:S01]  /*49d0*/  IADD3 R9, PT, PT, -R8, RZ, RZ ;  /* 0x000000ff08097210 */ /* 0x000fe20007ffe1ff */
[--C-:B------:R-:W-:Y:S02]  /*49e0*/  IMAD.MOV R12, RZ, RZ, -R2.reuse ;  /* 0x000000ffff0c7224 */ /* 0x100fe400078e0a02 */
[----:B------:R-:W-:Y:S02]  /*49f0*/  @!P0 IMAD R8, R13, R40, R2 ;  /* 0x000000280d088224 */ /* 0x000fe400078e0202 */
[----:B------:R-:W-:Y:S02]  /*4a00*/  @!P0 IMAD.MOV.U32 R2, RZ, RZ, R0 ;  /* 0x000000ffff028224 */ /* 0x000fe400078e0000 */
[----:B------:R-:W-:Y:S02]  /*4a10*/  IMAD R11, R3, R12, R11 ;  /* 0x0000000c030b7224 */ /* 0x000fe400078e020b */
[----:B------:R-:W-:Y:S02]  /*4a20*/  IMAD R10, R6, R9, R10 ;  /* 0x00000009060a7224 */ /* 0x000fe400078e020a */
[----:B------:R-:W-:Y:S02]  /*4a30*/  IMAD R11, R2, R3, R11 ;  /* 0x00000003020b7224 */ /* 0x000fe400078e020b */
[----:B------:R-:W-:Y:S02]  /*4a40*/  IMAD R10, R8, R6, R10 ;  /* 0x00000006080a7224 */ /* 0x000fe400078e020a */
.L_x_88:
[----:B------:R-:W-:Y:S05]  /*4a50*/  BRA.U UP1, `(.L_x_89) ;  /* 0x0000000101107547 */ /* 0x000fea000b800000 */
[----:B------:R-:W-:Y:S04]  /*4a60*/  MOV R2, UR7 ;  /* 0x0000000700027c02 */ /* 0x000fe80008000f00 */
[----:B------:R-:W-:Y:S04]  /*4a70*/  SHF.L.U32 R2, R2, 0x1f, RZ ;  /* 0x0000001f02027819 */ /* 0x000fe800000006ff */
[----:B------:R-:W2:Y:S02]  /*4a80*/  SYNCS.PHASECHK.TRANS64.TRYWAIT P0, [UR6+0x88], R2 ;  /* 0x00008802ff0075a7 */ /* 0x000ea40008001106 */
[----:B--2---:R-:W-:Y:S05]  /*4a90*/  @!P0 BRA `(.L_x_90) ;  /* 0x0000003c006c8947 */ /* 0x004fea0003800000 */
.L_x_89:
[----:B------:R-:W-:Y:S02]  /*4aa0*/  R2UR UR11, R14 ;  /* 0x000000000e0b72ca */ /* 0x000fe400000e0000 */
[----:B------:R-:W-:Y:S02]  /*4ab0*/  R2UR UR10, R15 ;  /* 0x000000000f0a72ca */ /* 0x000fe400000e0000 */
[----:B------:R-:W-:Y:S04]  /*4ac0*/  ISETP.NE.U32.AND P2, PT, RZ, UR4, PT ;  /* 0x00000004ff007c0c */ /* 0x000fe8000bf45070 */
[----:B------:R-:W-:Y:S05]  /*4ad0*/  ISETP.NE.AND.EX P2, PT, RZ, UR5, PT, P2 ;  /* 0x00000005ff007c0c */ /* 0x000fea000bf45320 */
[----:B------:R-:W-:Y:S02]  /*4ae0*/  USHF.L.U32 UR11, UR11, 0x7, URZ ;  /* 0x000000070b0b7899 */ /* 0x000fe400080006ff */
[----:B------:R-:W-:Y:S01]  /*4af0*/  USHF.L.U32 UR10, UR10, 0x6, URZ ;  /* 0x000000060a0a7899 */ /* 0x000fe200080006ff */
[----:B------:R-:W-:Y:S11]  /*4b00*/  BRA.U !UP4, `(.L_x_91) ;  /* 0x000000010c347547 */ /* 0x000ff6000b800000 */
[----:B------:R-:W-:Y:S01]  /*4b10*/  UPLOP3.LUT UP0, UPT, UPT, UPT, UP3, 0x80, 0x8 ;  /* 0x000000000008789c */ /* 0x000fe20003f0f030 */
[----:B--2---:R-:W-:Y:S02]  /*4b20*/  HFMA2 R0, -RZ, RZ, 0, 5.9604644775390625e-08 ;  /* 0x00000001ff007431 */ /* 0x004fe400000001ff */
[----:B------:R-:W-:Y:S03]  /*4b30*/  IMAD.MOV.U32 R92, RZ, RZ, 0x1 ;  /* 0x00000001ff5c7424 */ /* 0x000fe600078e00ff */
[----:B------:R-:W-:Y:S05]  /*4b40*/  PLOP3.LUT P0, PT, PT, PT, UP0, 0x80, 0x8 ;  /* 0x000000000008781c */ /* 0x000fea0003f0f008 */
[----:B------:R-:W2:Y:S01]  /*4b50*/  @UP0 LDCU.64 UR14, c[0x0][0x888] ;  /* 0x00011100ff0e07ac */ /* 0x000ea20008000a00 */
[----:B------:R-:W-:Y:S07]  /*4b60*/  @UP0 UIMAD UR8, UR36, UR4, URZ ;  /* 0x00000004240802a4 */ /* 0x000fee000f8e02ff */
[----:B------:R-:W-:Y:S01]  /*4b70*/  @!P0 PRMT R92, R0, 0x7610, R92 ;  /* 0x00007610005c8816 */ /* 0x000fe2000000005c */
[----:B--2---:R-:W-:Y:S03]  /*4b80*/  @UP0 UIMAD.WIDE UR14, UR8, 0x4, UR14 ;  /* 0x00000004080e08a5 */ /* 0x004fe6000f8e020e */
[----:B------:R-:W2:Y:S03]  /*4b90*/  @!UP0 LDCU UR8, c[0x0][0x880] ;  /* 0x00011000ff0887ac */ /* 0x000ea60008000800 */
[----:B------:R-:W-:Y:S01]  /*4ba0*/  IMAD.U32 R8, RZ, RZ, UR14 ;  /* 0x0000000eff087e24 */ /* 0x000fe2000f8e00ff */
[----:B------:R-:W-:Y:S05]  /*4bb0*/  MOV R9, UR15 ;  /* 0x0000000f00097c02 */ /* 0x000fea0008000f00 */
[----:B-----5:R4:W5:Y:S02]  /*4bc0*/  @P0 LDG.E R49, desc[UR46][R8.64] ;  /* 0x0000002e08310981 */ /* 0x020964000c1e1900 */
[----:B--2-4-:R-:W-:Y:S07]  /*4bd0*/  @!P0 IMAD.U32 R49, RZ, RZ, UR8 ;  /* 0x00000008ff318e24 */ /* 0x014fee000f8e00ff */
.L_x_91:
[----:B-----5:R-:W-:Y:S01]  /*4be0*/  @!P2 FSETP.EQ.AND P0, PT, R49, RZ, PT ;  /* 0x000000ff3100a20b */ /* 0x020fe20003f02000 */
[----:B------:R-:W-:Y:S01]  /*4bf0*/  @!UPT UIADD3 URZ, UPT, UPT, URZ, URZ, URZ ;  /* 0x000000fffffff290 */ /* 0x000fe2000fffe0ff */
[----:B------:R-:W-:Y:S11]  /*4c00*/  @!P2 BRA `(.L_x_92) ;  /* 0x000000000014a947 */ /* 0x000ff60003800000 */
[----:B------:R-:W-:Y:S02]  /*4c10*/  LOP3.LUT P2, RZ, R92, 0xff, RZ, 0xc0, !PT ;  /* 0x000000ff5cff7812 */ /* 0x000fe4000784c0ff */
[----:B------:R-:W-:Y:S04]  /*4c20*/  PLOP3.LUT P0, PT, PT, PT, UP0, 0x80, 0x8 ;  /* 0x000000000008781c */ /* 0x000fe80003f0f008 */
[----:B------:R-:W-:Y:S07]  /*4c30*/  PLOP3.LUT P0, PT, P0, PT, PT, 0x8, 0x80 ;  /* 0x000000000080781c */ /* 0x000fee000070e170 */
[----:B------:R-:W-:Y:S11]  /*4c40*/  @P2 FSETP.EQ.AND P0, PT, R49, RZ, PT ;  /* 0x000000ff3100220b */ /* 0x000ff60003f02000 */
[----:B------:R-:W-:Y:S02]  /*4c50*/  @!UPT UIADD3 URZ, UPT, UPT, URZ, URZ, URZ ;  /* 0x000000fffffff290 */ /* 0x000fe4000fffe0ff */
.L_x_92:
[----:B------:R-:W-:Y:S01]  /*4c60*/  ULEA UR15, UR13, UR6, 0x3 ;  /* 0x000000060d0f7291 */ /* 0x000fe2000f8e18ff */
[----:B------:R-:W-:Y:S02]  /*4c70*/  SHF.L.U32 R9, R29, 0x1f, RZ ;  /* 0x0000001f1d097819 */ /* 0x000fe400000006ff */
[----:B------:R-:W-:Y:S04]  /*4c80*/  ELECT P4, URZ, PT ;  /* 0x0000000000ff782f */ /* 0x000fe80003880000 */
[----:B------:R-:W-:Y:S02]  /*4c90*/  PLOP3.LUT P4, PT, P0, P4, PT, 0xf2, 0x2f ;  /* 0x00000000002f781c */ /* 0x000fe40000789e72 */
[----:B------:R-:W4:Y:S11]  /*4ca0*/  SYNCS.PHASECHK.TRANS64.TRYWAIT P2, [UR15+0x68], R9 ;  /* 0x00006809ff0075a7 */ /* 0x000f36000804110f */
[----:B-1----:R-:W-:Y:S05]  /*4cb0*/  @!P4 IADD3 R8, P0, PT, R30, 0x580, RZ ;  /* 0x000005801e08c810 */ /* 0x002fea0007f1e0ff */
[----:B--2---:R-:W-:Y:S01]  /*4cc0*/  @!P4 IMAD.X R2, RZ, RZ, R31, P0 ;  /* 0x000000ffff02c224 */ /* 0x004fe200000e061f */
[----:B----4-:R-:W-:Y:S07]  /*4cd0*/  @!P2 BRA `(.L_x_93) ;  /* 0x0000003800f4a947 */ /* 0x010fee0003800000 */
.L_x_169:
[----:B------:R-:W2:Y:S01]  /*4ce0*/  LDC.64 R12, c[0x0][0xb18] ;  /* 0x0002c600ff0c7b82 */ /* 0x000ea20000000a00 */
[----:B------:R-:W-:Y:S01]  /*4cf0*/  @!P4 R2UR UR8, R2 ;  /* 0x000000000208c2ca */ /* 0x000fe200000e0000 */
[----:B------:R-:W-:Y:S01]  /*4d00*/  VOTEU.ALL UP2, P4 ;  /* 0x0000000000ff7886 */ /* 0x000fe20002040000 */
[----:B------:R-:W-:Y:S01]  /*4d10*/  @!P4 R2UR UR9, R8 ;  /* 0x000000000809c2ca */ /* 0x000fe200000e0000 */
[----:B------:R-:W-:Y:S01]  /*4d20*/  VOTEU.ALL UP1, P4 ;  /* 0x0000000000ff7886 */ /* 0x000fe20002020000 */
[----:B-1----:R-:W-:Y:S03]  /*4d30*/  @!P4 IMAD.MOV.U32 R0, RZ, RZ, 0x2000 ;  /* 0x00002000ff00c424 */ /* 0x002fe600078e00ff */
[----:B------:R-:W1:Y:S01]  /*4d40*/  @!P1 LDC R2, c[0x0][0xb0c] ;  /* 0x0002c300ff029b82 */ /* 0x000e620000000800 */
[----:B------:R-:W-:Y:S01]  /*4d50*/  UMOV UR20, 0x0 ;  /* 0x0000000000147882 */ /* 0x000fe20000000000 */
[----:B------:R-:W-:Y:S01]  /*4d60*/  UMOV UR21, 0x10000000 ;  /* 0x1000000000157882 */ /* 0x000fe20000000000 */
[----:B------:R-:W-:Y:S01]  /*4d70*/  UMOV UR12, UR36 ;  /* 0x00000024000c7c82 */ /* 0x000fe20008000000 */
[----:B------:R-:W-:Y:S01]  /*4d80*/  UIADD3 UR14, UPT, UPT, UR13, 0x1, URZ ;  /* 0x000000010d0e7890 */ /* 0x000fe2000fffe0ff */
[----:B------:R-:W-:Y:S01]  /*4d90*/  @P3 SHF.R.U32.HI R26, RZ, 0x10, R21 ;  /* 0x00000010ff1a3819 */ /* 0x000fe20000011615 */
[----:B------:R-:W-:Y:S02]  /*4da0*/  VIADD R28, R28, 0x1 ;  /* 0x000000011c1c7836 */ /* 0x000fe40000000000 */
[----:B------:R-:W-:Y:S01]  /*4db0*/  IMAD.U32 R9, RZ, RZ, UR8 ;  /* 0x00000008ff097e24 */ /* 0x000fe2000f8e00ff */
[----:B------:R-:W-:Y:S01]  /*4dc0*/  @!UP2 ULEA UR8, UR13, UR6, 0xd ;  /* 0x000000060d08a291 */ /* 0x000fe2000f8e68ff */
[----:B------:R-:W-:Y:S01]  /*4dd0*/  IMAD.U32 R8, RZ, RZ, UR9 ;  /* 0x00000009ff087e24 */ /* 0x000fe2000f8e00ff */
[----:B------:R-:W-:Y:S02]  /*4de0*/  UIADD3 UR9, UPT, UPT, UR15, 0x50, URZ ;  /* 0x000000500f097890 */ /* 0x000fe4000fffe0ff */
[----:B------:R-:W-:Y:S01]  /*4df0*/  @!P4 R2UR UR19, R9 ;  /* 0x000000000913c2ca */ /* 0x000fe200000e0000 */
[----:B------:R-:W-:Y:S01]  /*4e00*/  @!UP2 UIADD3 UR8, UPT, UPT, UR8, 0x200, URZ ;  /* 0x000002000808a890 */ /* 0x000fe2000fffe0ff */
[----:B------:R-:W-:Y:S01]  /*4e10*/  @!P4 R2UR UR18, R8 ;  /* 0x000000000812c2ca */ /* 0x000fe200000e0000 */
[----:B------:R-:W-:Y:S01]  /*4e20*/  UISETP.NE.AND UP5, UPT, UR14, 0x3, UPT ;  /* 0x000000030e00788c */ /* 0x000fe2000bfa5270 */
[----:B------:R-:W4:Y:S01]  /*4e30*/  LDC.64 R8, c[0x0][0xb10] ;  /* 0x0002c400ff087b82 */ /* 0x000f220000000a00 */
[----:B------:R-:W-:Y:S02]  /*4e40*/  UPRMT UR16, UR37, 0x654, UR9 ;  /* 0x0000065425107896 */ /* 0x000fe40008000009 */
[----:B------:R-:W-:Y:S02]  /*4e50*/  USEL UR17, URZ, 0x1, UP5 ;  /* 0x00000001ff117887 */ /* 0x000fe4000a800000 */
[----:B------:R-:W-:Y:S04]  /*4e60*/  USEL UR14, UR14, URZ, UP5 ;  /* 0x000000ff0e0e7287 */ /* 0x000fe8000a800000 */
[----:B------:R-:W-:Y:S01]  /*4e70*/  ULEA UR13, UR14, UR6, 0x3 ;  /* 0x000000060e0d7291 */ /* 0x000fe2000f8e18ff */
[----:B------:R-:W-:Y:S01]  /*4e80*/  LOP3.LUT R29, R29, UR17, RZ, 0x3c, !PT ;  /* 0x000000111d1d7c12 */ /* 0x000fe2000f8e3cff */
[----:B------:R1:W-:Y:S01]  /*4e90*/  @!UP1 UTMALDG.3D [UR8], [UR18], desc[UR20] ;  /* 0x00001408120095b4 */ /* 0x0003e20008011000 */
[----:B------:R5:W-:Y:S02]  /*4ea0*/  @!P4 SYNCS.ARRIVE.TRANS64.RED.A0TR RZ, [UR15+0x50], R0 ;  /* 0x00005000ffffc9a7 */ /* 0x000be4000830040f */
[----:B------:R-:W-:Y:S01]  /*4eb0*/  SHF.L.U32 R14, R29, 0x1f, RZ ;  /* 0x0000001f1d0e7819 */ /* 0x000fe200000006ff */
[C---:B----4-:R-:W-:Y:S01]  /*4ec0*/  @!P1 IMAD.HI.U32 R8, R11.reuse, R8, RZ ;  /* 0x000000080b089227 */ /* 0x050fe200078e00ff */
[----:B--2---:R-:W-:Y:S02]  /*4ed0*/  @!P1 ISETP.NE.AND P0, PT, R12, 0x1, PT ;  /* 0x000000010c00980c */ /* 0x004fe40003f05270 */
[----:B-1----:R-:W-:Y:S01]  /*4ee0*/  @!P1 ISETP.NE.AND P2, PT, R2, 0x1, PT ;  /* 0x000000010200980c */ /* 0x002fe20003f45270 */
[----:B------:R-:W-:Y:S01]  /*4ef0*/  SYNCS.ARRIVE.TRANS64.RED.A1T0 RZ, [UR16], RZ ;  /* 0x000000ffffff79a7 */ /* 0x000fe20008100410 */
[C---:B------:R-:W-:Y:S01]  /*4f00*/  @!P1 IMAD.HI.U32 R13, R10.reuse, R13, RZ ;  /* 0x0000000d0a0d9227 */ /* 0x040fe200078e00ff */
[----:B------:R-:W-:Y:S04]  /*4f10*/  @!P1 SHF.R.U32.HI R8, RZ, R9, R8 ;  /* 0x00000009ff089219 */ /* 0x000fe80000011608 */
[----:B------:R-:W-:Y:S01]  /*4f20*/  @!P1 SEL R8, R11, R8, !P2 ;  /* 0x000000080b089207 */ /* 0x000fe20005000000 */
[----:B------:R-:W1:Y:S01]  /*4f30*/  SYNCS.PHASECHK.TRANS64.TRYWAIT P5, [UR13+0x68], R14 ;  /* 0x0000680eff0075a7 */ /* 0x000e6200080a110d */
[----:B-----5:R-:W2:Y:S02]  /*4f40*/  @!P1 LDC R0, c[0x0][0xb20] ;  /* 0x0002c800ff009b82 */ /* 0x020ea40000000800 */
[----:B--2---:R-:W-:Y:S04]  /*4f50*/  @!P1 SHF.R.U32.HI R0, RZ, R0, R13 ;  /* 0x00000000ff009219 */ /* 0x004fe8000001160d */
[----:B------:R-:W-:Y:S05]  /*4f60*/  @!P1 SEL R9, R10, R0, !P0 ;  /* 0x000000000a099207 */ /* 0x000fea0004000000 */
[----:B------:R-:W-:Y:S02]  /*4f70*/  @!P1 IMAD.IADD R0, R9, 0x1, -R8 ;  /* 0x0000000109009824 */ /* 0x000fe400078e0a08 */
[----:B------:R-:W-:Y:S02]  /*4f80*/  @!P1 IMAD.IADD R8, R8, 0x1, -R9 ;  /* 0x0000000108089824 */ /* 0x000fe400078e0a09 */
[----:B------:R-:W-:Y:S02]  /*4f90*/  @!P1 IMAD R11, R0, R2, R11 ;  /* 0x00000002000b9224 */ /* 0x000fe400078e020b */
[----:B------:R-:W-:Y:S01]  /*4fa0*/  @!P1 IMAD R10, R8, R12, R10 ;  /* 0x0000000c080a9224 */ /* 0x000fe200078e020a */
[----:B-1----:R-:W-:Y:S06]  /*4fb0*/  @!P5 BRA `(.L_x_94) ;  /* 0x000000380054d947 */ /* 0x002fec0003800000 */
.L_x_171:
[----:B------:R-:W-:Y:S01]  /*4fc0*/  @!P4 IADD3 R2, P0, PT, R30, 0x580, RZ ;  /* 0x000005801e02c810 */ /* 0x000fe20007f1e0ff */
[----:B------:R-:W-:Y:S01]  /*4fd0*/  UMOV UR18, 0x0 ;  /* 0x0000000000127882 */ /* 0x000fe20000000000 */
[----:B------:R-:W-:Y:S01]  /*4fe0*/  UMOV UR19, 0x10000000 ;  /* 0x1000000000137882 */ /* 0x000fe20000000000 */
[----:B------:R-:W-:Y:S01]  /*4ff0*/  VOTEU.ALL UP1, P4 ;  /* 0x0000000000ff7886 */ /* 0x000fe20002020000 */
[----:B------:R-:W-:Y:S01]  /*5000*/  @!P4 R2UR UR9, R2 ;  /* 0x000000000209c2ca */ /* 0x000fe200000e0000 */
[----:B-1----:R-:W-:Y:S01]  /*5010*/  @!P4 IMAD.X R0, RZ, RZ, R31, P0 ;  /* 0x000000ffff00c224 */ /* 0x002fe200000e061f */
[----:B------:R-:W-:Y:S01]  /*5020*/  UMOV UR12, UR36 ;  /* 0x00000024000c7c82 */ /* 0x000fe20008000000 */
[----:B------:R-:W-:Y:S01]  /*5030*/  @P3 R2UR UR36, R26 ;  /* 0x000000001a2432ca */ /* 0x000fe200000e0000 */
[----:B------:R-:W-:Y:S01]  /*5040*/  @!UP1 ULEA UR15, UR14, UR6, 0xd ;  /* 0x000000060e0f9291 */ /* 0x000fe2000f8e68ff */
[----:B------:R-:W-:Y:S01]  /*5050*/  ISETP.NE.AND P0, PT, R28, 0x2, PT ;  /* 0x000000021c00780c */ /* 0x000fe20003f05270 */
[----:B------:R-:W-:Y:S01]  /*5060*/  @!UP1 UIADD3 UR10, UPT, UPT, UR10, 0x20, URZ ;  /* 0x000000200a0a9890 */ /* 0x000fe2000fffe0ff */
[----:B------:R-:W-:Y:S01]  /*5070*/  @!P4 R2UR UR8, R0 ;  /* 0x000000000008c2ca */ /* 0x000fe200000e0000 */
[----:B------:R-:W-:Y:S01]  /*5080*/  IMAD.IADD R15, R10, 0x1, R90 ;  /* 0x000000010a0f7824 */ /* 0x000fe200078e025a */
[----:B------:R-:W-:Y:S01]  /*5090*/  SEL R0, RZ, 0x1, P0 ;  /* 0x00000001ff007807 */ /* 0x000fe20000000000 */
[----:B------:R-:W-:Y:S01]  /*50a0*/  IMAD.IADD R14, R11, 0x1, R91 ;  /* 0x000000010b0e7824 */ /* 0x000fe200078e025b */
[----:B------:R-:W-:Y:S02]  /*50b0*/  SEL R28, R28, RZ, P0 ;  /* 0x000000ff1c1c7207 */ /* 0x000fe40000000000 */
[----:B------:R-:W-:Y:S01]  /*50c0*/  IMAD.U32 R8, RZ, RZ, UR9 ;  /* 0x00000009ff087e24 */ /* 0x000fe2000f8e00ff */
[----:B------:R-:W-:Y:S01]  /*50d0*/  UIADD3 UR9, UPT, UPT, UR13, 0x50, URZ ;  /* 0x000000500d097890 */ /* 0x000fe2000fffe0ff */
[----:B------:R-:W-:Y:S03]  /*50e0*/  LOP3.LUT R27, R27, R0, RZ, 0x3c, !PT ;  /* 0x000000001b1b7212 */ /* 0x000fe600078e3cff */
[----:B------:R-:W-:Y:S02]  /*50f0*/  @!P4 R2UR UR16, R8 ;  /* 0x000000000810c2ca */ /* 0x000fe400000e0000 */
[----:B------:R-:W-:Y:S01]  /*5100*/  IMAD.U32 R9, RZ, RZ, UR8 ;  /* 0x00000008ff097e24 */ /* 0x000fe2000f8e00ff */
[----:B------:R-:W-:Y:S01]  /*5110*/  @!UP1 UIADD3 UR8, UPT, UPT, UR15, 0x200, URZ ;  /* 0x000002000f089890 */ /* 0x000fe2000fffe0ff */
[----:B------:R-:W-:Y:S01]  /*5120*/  VOTEU.ALL UP1, P4 ;  /* 0x0000000000ff7886 */ /* 0x000fe20002020000 */
[----:B------:R-:W-:Y:S02]  /*5130*/  UPRMT UR15, UR37, 0x654, UR9 ;  /* 0x00000654250f7896 */ /* 0x000fe40008000009 */
[----:B------:R-:W-:Y:S11]  /*5140*/  @!P4 R2UR UR17, R9 ;  /* 0x000000000911c2ca */ /* 0x000ff600000e0000 */
[----:B------:R-:W-:Y:S02]  /*5150*/  @!UPT UIADD3 URZ, UPT, UPT, URZ, URZ, URZ ;  /* 0x000000fffffff290 */ /* 0x000fe4000fffe0ff */
[----:B------:R2:W-:Y:S01]  /*5160*/  @!UP1 UTMALDG.3D [UR8], [UR16], desc[UR18] ;  /* 0x00001208100095b4 */ /* 0x0005e20008011000 */
[----:B------:R2:W-:Y:S01]  /*5170*/  @!P4 SYNCS.ARRIVE.TRANS64.RED.A0TR RZ, [UR13+0x50], R25 ;  /* 0x00005019ffffc9a7 */ /* 0x0005e2000830040d */
[----:B------:R-:W-:Y:S04]  /*5180*/  UIADD3 UR13, UPT, UPT, UR14, 0x1, URZ ;  /* 0x000000010e0d7890 */ /* 0x000fe8000fffe0ff */
[----:B------:R-:W-:Y:S04]  /*5190*/  UISETP.NE.AND UP1, UPT, UR13, 0x3, UPT ;  /* 0x000000030d00788c */ /* 0x000fe8000bf25270 */
[----:B------:R-:W-:Y:S02]  /*51a0*/  USEL UR14, URZ, 0x1, UP1 ;  /* 0x00000001ff0e7887 */ /* 0x000fe40008800000 */
[----:B------:R-:W-:Y:S02]  /*51b0*/  USEL UR13, UR13, URZ, UP1 ;  /* 0x000000ff0d0d7287 */ /* 0x000fe40008800000 */
[----:B------:R-:W-:Y:S02]  /*51c0*/  UPLOP3.LUT UP1, UPT, UPT, UPT, UPT, 0x80, 0x8 ;  /* 0x000000000008789c */ /* 0x000fe40003f2f070 */
[----:B------:R-:W-:Y:S01]  /*51d0*/  LOP3.LUT R29, R29, UR14, RZ, 0x3c, !PT ;  /* 0x0000000e1d1d7c12 */ /* 0x000fe2000f8e3cff */
[----:B------:R-:W-:Y:S01]  /*51e0*/  SYNCS.ARRIVE.TRANS64.RED.A1T0 RZ, [UR15], RZ ;  /* 0x000000ffffff79a7 */ /* 0x000fe2000810040f */
[----:B------:R-:W-:Y:S07]  /*51f0*/  @P3 BRA `(.L_x_95) ;  /* 0xfffffff4001c3947 */ /* 0x000fee000383ffff */
[----:B------:R-:W-:Y:S01]  /*5200*/  UIADD3 UR6, UPT, UPT, UR6, 0x68, URZ ;  /* 0x0000006806067890 */ /* 0x000fe2000fffe0ff */
[----:B------:R-:W-:-:S03]  /*5210*/  SHF.L.U32 R2, R29, 0x1f, RZ ;  /* 0x0000001f1d027819 */ /* 0x000fc600000006ff */
[----:B------:R-:W-:-:S09]  /*5220*/  ULEA UR4, UR13, UR6, 0x3 ;  /* 0x000000060d047291 */ /* 0x000fd2000f8e18ff */
[----:B------:R-:W1:Y:S02]  /*5230*/  SYNCS.PHASECHK.TRANS64.TRYWAIT P0, [UR4], R2 ;  /* 0x00000002ff0075a7 */ /* 0x000e640008001104 */
[----:B-1----:R-:W-:Y:S05]  /*5240*/  @!P0 BRA `(.L_x_96) ;  /* 0x0000003400c88947 */ /* 0x002fea0003800000 */
.L_x_173:
        /* <DEDUP_REMOVED lines=9> */
.L_x_175:
[----:B------:R-:W-:-:S04]  /*52e0*/  UIADD3 UR5, UPT, UPT, UR5, 0x1, URZ ;  /* 0x0000000105057890 */ /* 0x000fc8000fffe0ff */
[----:B------:R-:W-:-:S04]  /*52f0*/  UISETP.NE.AND UP0, UPT, UR5, 0x3, UPT ;  /* 0x000000030500788c */ /* 0x000fc8000bf05270 */
[----:B------:R-:W-:Y:S02]  /*5300*/  USEL UR4, URZ, 0x1, UP0 ;  /* 0x00000001ff047887 */ /* 0x000fe40008000000 */
[----:B------:R-:W-:-:S04]  /*5310*/  USEL UR5, UR5, URZ, UP0 ;  /* 0x000000ff05057287 */ /* 0x000fc80008000000 */
[----:B------:R-:W-:Y:S01]  /*5320*/  ULEA UR5, UR5, UR6, 0x3 ;  /* 0x0000000605057291 */ /* 0x000fe2000f8e18ff */
[----:B-1----:R-:W-:-:S04]  /*5330*/  LOP3.LUT R2, R29, UR4, RZ, 0x3c, !PT ;  /* 0x000000041d027c12 */ /* 0x002fc8000f8e3cff */
[----:B------:R-:W-:Y:S01]  /*5340*/  SHF.L.U32 R2, R2, 0x1f, RZ ;  /* 0x0000001f02027819 */ /* 0x000fe200000006ff */
[----:B------:R-:W-:-:S07]  /*5350*/  IMAD.U32 R0, RZ, RZ, UR5 ;  /* 0x00000005ff007e24 */ /* 0x000fce000f8e00ff */
.L_x_98:
[----:B-1----:R1:W4:Y:S02]  /*5360*/  SYNCS.PHASECHK.TRANS64.TRYWAIT P0, [R0+URZ], R2 ;  /* 0x00000002000075a7 */ /* 0x00232400080011ff */
[----:B----4-:R-:W-:Y:S05]  /*5370*/  @!P0 NANOSLEEP.SYNCS 0x989680 ;  /* 0x009896800000895d */ /* 0x010fea0003900000 */
[----:B------:R-:W4:Y:S02]  /*5380*/  @!P0 SYNCS.PHASECHK.TRANS64 P0, [R0+URZ], R2 ;  /* 0x00000002000085a7 */ /* 0x000f2400080010ff */
[----:B--2-4-:R-:W-:Y:S05]  /*5390*/  @P0 EXIT ;  /* 0x000000000000094d */ /* 0x014fea0003800000 */
[----:B------:R-:W-:Y:S05]  /*53a0*/  BRA `(.L_x_98) ;  /* 0xfffffffc00ec7947 */ /* 0x000fea000383ffff */
.L_x_86:
[----:B------:R-:W-:-:S06]  /*53b0*/  UISETP.GE.AND UP1, UPT, UR10, 0x4, UPT ;  /* 0x000000040a00788c */ /* 0x000fcc000bf26270 */
[----:B------:R-:W-:-:S13]  /*53c0*/  PLOP3.LUT P0, PT, PT, PT, UP1, 0x80, 0x8 ;  /* 0x000000000008781c */ /* 0x000fda0003f0f018 */
[----:B------:R-:W-:Y:S05]  /*53d0*/  @!P0 EXIT ;  /* 0x000000000000894d */ /* 0x000fea0003800000 */
[----:B------:R-:W-:Y:S01]  /*53e0*/  BAR.SYNC.DEFER_BLOCKING 0x6, 0xa0 ;  /* 0x0182800000007b1d */ /* 0x000fe20000010000 */
[C---:B------:R-:W-:Y:S01]  /*53f0*/  IMAD.SHL.U32 R2, R97.reuse, 0x20, RZ ;  /* 0x0000002061027824 */ /* 0x040fe200078e00ff */
[C---:B------:R-:W-:Y:S01]  /*5400*/  LOP3.LUT R98, R97.reuse, 0x2, RZ, 0xc0, !PT ;  /* 0x0000000261627812 */ /* 0x040fe200078ec0ff */
[C---:B------:R-:W-:Y:S01]  /*5410*/  IMAD.SHL.U32 R103, R97.reuse, 0x4, RZ ;  /* 0x0000000461677824 */ /* 0x040fe200078e00ff */
[C---:B------:R-:W-:Y:S01]  /*5420*/  LOP3.LUT R104, R97.reuse, 0x60, RZ, 0xc0, !PT ;  /* 0x0000006061687812 */ /* 0x040fe200078ec0ff */
[C---:B------:R-:W-:Y:S01]  /*5430*/  IMAD.U32 R46, R97.reuse, 0x10000, RZ ;  /* 0x00010000612e7824 */ /* 0x040fe200078e00ff */
[----:B------:R-:W-:Y:S02]  /*5440*/  UMOV UR48, 0x400 ;  /* 0x0000040000307882 */ /* 0x000fe40000000000 */
[----:B------:R-:W1:Y:S01]  /*5450*/  LDC R95, c[0x0][0x370] ;  /* 0x0000dc00ff5f7b82 */ /* 0x000e620000000800 */
[----:B------:R-:W-:Y:S01]  /*5460*/  ULEA UR48, UR37, UR48, 0x18 ;  /* 0x0000003025307291 */ /* 0x000fe2000f8ec0ff */
[----:B------:R-:W-:Y:S01]  /*5470*/  LOP3.LUT R3, R2, 0xc0, RZ, 0xc0, !PT ;  /* 0x000000c002037812 */ /* 0x000fe200078ec0ff */
[----:B------:R-:W-:Y:S01]  /*5480*/  IMAD.MOV.U32 R45, RZ, RZ, RZ ;  /* 0x000000ffff2d7224 */ /* 0x000fe200078e00ff */
[----:B------:R-:W-:Y:S01]  /*5490*/  LOP3.LUT R97, R97, 0x4, RZ, 0xc0, !PT ;  /* 0x0000000461617812 */ /* 0x000fe200078ec0ff */
[----:B------:R-:W-:Y:S01]  /*54a0*/  UIADD3 UR52, UPT, UPT, UR48, 0x200, URZ ;  /* 0x0000020030347890 */ /* 0x000fe2000fffe0ff */
[----:B------:R-:W-:-:S02]  /*54b0*/  LOP3.LUT R103, R3, 0x18, R103, 0xf8, !PT ;  /* 0x0000001803677812 */ /* 0x000fc400078ef867 */
[----:B------:R-:W-:Y:S01]  /*54c0*/  CS2R R100, SRZ ;  /* 0x0000000000647805 */ /* 0x000fe2000001ff00 */
[----:B------:R-:W2:Y:S01]  /*54d0*/  LDC R42, c[0x0][0xb0c] ;  /* 0x0002c300ff2a7b82 */ /* 0x000ea20000000800 */
[----:B------:R-:W-:Y:S01]  /*54e0*/  LOP3.LUT R46, R46, 0x600000, RZ, 0xc0, !PT ;  /* 0x006000002e2e7812 */ /* 0x000fe200078ec0ff */
[----:B------:R-:W-:Y:S01]  /*54f0*/  IMAD.MOV.U32 R108, RZ, RZ, RZ ;  /* 0x000000ffff6c7224 */ /* 0x000fe200078e00ff */
[----:B------:R-:W-:Y:S01]  /*5500*/  IADD3 R102, PT, PT, -R97, 0x2, RZ ;  /* 0x0000000261667810 */ /* 0x000fe20007ffe1ff */
[----:B------:R-:W-:Y:S01]  /*5510*/  IMAD.MOV R98, RZ, RZ, -R98 ;  /* 0x000000ffff627224 */ /* 0x000fe200078e0a62 */
[----:B------:R-:W-:Y:S01]  /*5520*/  LOP3.LUT R103, R103, 0xf20, R2, 0xf8, !PT ;  /* 0x00000f2067677812 */ /* 0x000fe200078ef802 */
[----:B------:R-:W-:Y:S01]  /*5530*/  IMAD.MOV R97, RZ, RZ, -R97 ;  /* 0x000000ffff617224 */ /* 0x000fe200078e0a61 */
[----:B------:R-:W3:Y:S01]  /*5540*/  LDCU.64 UR54, c[0x0][0x348] ;  /* 0x00006900ff3677ac */ /* 0x000ee20008000a00 */
[----:B------:R-:W4:Y:S01]  /*5550*/  LDC R93, c[0x0][0xb20] ;  /* 0x0002c800ff5d7b82 */ /* 0x000f220000000800 */
[----:B------:R-:W3:Y:S01]  /*5560*/  LDS R0, [UR48+0x140] ;  /* 0x00014030ff007984 */ /* 0x000ee20008000800 */
[----:B------:R-:W-:Y:S01]  /*5570*/  IMAD.SHL.U32 R102, R102, 0x10, RZ ;  /* 0x0000001066667824 */ /* 0x000fe200078e00ff */
[----:B------:R-:W-:Y:S01]  /*5580*/  LEA R103, R103, UR52, 0x1 ;  /* 0x0000003467677c11 */ /* 0x000fe2000f8e08ff */
[----:B------:R-:W-:Y:S01]  /*5590*/  UMOV UR51, 0x1 ;  /* 0x0000000100337882 */ /* 0x000fe20000000000 */
[----:B------:R-:W-:Y:S01]  /*55a0*/  UMOV UR56, URZ ;  /* 0x000000ff00387c82 */ /* 0x000fe20008000000 */
[----:B------:R-:W1:Y:S02]  /*55b0*/  LDCU.64 UR38, c[0x0][0x888] ;  /* 0x00011100ff2677ac */ /* 0x000e640008000a00 */
[----:B------:R-:W1:Y:S01]  /*55c0*/  LDC R41, c[0x0][0xb30] ;  /* 0x0002cc00ff297b82 */ /* 0x000e620000000800 */
[----:B------:R-:W1:Y:S01]  /*55d0*/  LDCU.64 UR44, c[0x0][0x890] ;  /* 0x00011200ff2c77ac */ /* 0x000e620008000a00 */
[----:B------:R-:W-:Y:S01]  /*55e0*/  UMOV UR50, URZ ;  /* 0x000000ff00327c82 */ /* 0x000fe20008000000 */
[----:B------:R-:W-:-:S05]  /*55f0*/  UMOV UR49, URZ ;  /* 0x000000ff00317c82 */ /* 0x000fca0008000000 */
[----:B------:R-:W1:Y:S08]  /*5600*/  LDC.64 R88, c[0x0][0xb10] ;  /* 0x0002c400ff587b82 */ /* 0x000e700000000a00 */
[----:B------:R-:W1:Y:S08]  /*5610*/  LDC.64 R38, c[0x0][0xb18] ;  /* 0x0002c600ff267b82 */ /* 0x000e700000000a00 */
[----:B------:R-:W1:Y:S08]  /*5620*/  LDC.64 R36, c[0x0][0xb28] ;  /* 0x0002ca00ff247b82 */ /* 0x000e700000000a00 */
[----:B------:R-:W1:Y:S01]  /*5630*/  LDC.64 R86, c[0x0][0x8b0] ;  /* 0x00022c00ff567b82 */ /* 0x000e620000000a00 */
[----:B---3--:R-:W-:-:S07]  /*5640*/  IMAD.IADD R46, R0, 0x1, R46 ;  /* 0x00000001002e7824 */ /* 0x008fce00078e022e */
[----:B------:R-:W3:Y:S08]  /*5650*/  LDC.64 R84, c[0x0][0x8a8] ;  /* 0x00022a00ff547b82 */ /* 0x000ef00000000a00 */
[----:B--2-4-:R-:W1:Y:S02]  /*5660*/  LDC R94, c[0x0][0x374] ;  /* 0x0000dd00ff5e7b82 */ /* 0x014e640000000800 */
.L_x_129:
[----:B------:R-:W-:Y:S02]  /*5670*/  LEA R0, R108, UR48, 0x3 ;  /* 0x000000306c007c11 */ /* 0x000fe4000f8e18ff */
[----:B------:R-:W-:Y:S02]  /*5680*/  SHF.L.U32 R2, R100, 0x1f, RZ ;  /* 0x0000001f64027819 */ /* 0x000fe400000006ff */
[----:B------:R-:W-:Y:S02]  /*5690*/  LEA R16, R108, UR48, 0x4 ;  /* 0x000000306c107c11 */ /* 0x000fe4000f8e20ff */
[----:B------:R-:W2:Y:S02]  /*56a0*/  SYNCS.PHASECHK.TRANS64.TRYWAIT P0, [R0+URZ+0x90], R2 ;  /* 0x00009002000075a7 */ /* 0x000ea400080011ff */
[----:B--2---:R-:W-:Y:S05]  /*56b0*/  @!P0 BRA `(.L_x_99) ;  /* 0x0000003000dc8947 */ /* 0x004fea0003800000 */
.L_x_176:
[----:B------:R-:W4:Y:S01]  /*56c0*/  LDC.64 R10, c[0x0][0xb10] ;  /* 0x0002c400ff0a7b82 */ /* 0x000f220000000a00 */
[----:B------:R-:W3:Y:S01]  /*56d0*/  LDS.128 R16, [R16+0x120] ;  /* 0x0001200010107984 */ /* 0x000ee20000000c00 */
[----:B-1----:R-:W-:Y:S01]  /*56e0*/  ISETP.NE.AND P1, PT, R41, 0x1, PT ;  /* 0x000000012900780c */ /* 0x002fe20003f25270 */
[----:B--2---:R-:W-:Y:S01]  /*56f0*/  VIADD R0, R0, 0xa0 ;  /* 0x000000a000007836 */ /* 0x004fe20000000000 */
[----:B------:R-:W-:Y:S04]  /*5700*/  ISETP.GE.AND P0, PT, R40, 0x1, PT ;  /* 0x000000012800780c */ /* 0x000fe80003f06270 */
[----:B------:R-:W1:Y:S01]  /*5710*/  LDC.64 R8, c[0x0][0xb18] ;  /* 0x0002c600ff087b82 */ /* 0x000e620000000a00 */
[----:B------:R-:W-:Y:S01]  /*5720*/  PRMT R0, RZ, 0x654, R0 ;  /* 0x00000654ff007816 */ /* 0x000fe20000000000 */
[----:B------:R-:W-:Y:S01]  /*5730*/  @!PT LDS RZ, [RZ] ;  /* 0x00000000fffff984 */ /* 0x000fe20000000800 */
[----:B------:R-:W-:Y:S01]  /*5740*/  @!PT LDS RZ, [RZ] ;  /* 0x00000000fffff984 */ /* 0x000fe20000000800 */
[----:B------:R-:W-:Y:S01]  /*5750*/  @!PT LDS RZ, [RZ] ;  /* 0x00000000fffff984 */ /* 0x000fe20000000800 */
[----:B------:R-:W-:Y:S01]  /*5760*/  @!PT LDS RZ, [RZ] ;  /* 0x00000000fffff984 */ /* 0x000fe20000000800 */
[----:B------:R2:W-:Y:S06]  /*5770*/  MEMBAR.ALL.CTA ;  /* 0x0000000000007992 */ /* 0x0005ec0000008000 */
[----:B--2---:R-:W2:Y:S01]  /*5780*/  FENCE.VIEW.ASYNC.S ;  /* 0x00000000000073c6 */ /* 0x004ea20000000000 */
[----:B------:R-:W1:Y:S08]  /*5790*/  @!P1 LDC R12, c[0x0][0xb20] ;  /* 0x0002c800ff0c9b82 */ /* 0x000e700000000800 */
[----:B------:R-:W1:Y:S01]  /*57a0*/  @!P1 LDC R7, c[0x0][0xb0c] ;  /* 0x0002c300ff079b82 */ /* 0x000e620000000800 */
[----:B--2---:R2:W-:Y:S01]  /*57b0*/  SYNCS.ARRIVE.TRANS64.RED.A1T0 RZ, [R0+URZ], RZ ;  /* 0x000000ff00ff79a7 */ /* 0x0045e200081004ff */
[----:B---3--:R-:W-:Y:S04]  /*57c0*/  LOP3.LUT P4, RZ, R18, 0x1, RZ, 0xc0, !PT ;  /* 0x0000000112ff7812 */ /* 0x008fe8000788c0ff */
[----:B------:R-:W-:Y:S09]  /*57d0*/  P2R R105, PR, RZ, 0x10 ;  /* 0x00000010ff697803 */ /* 0x000ff20000000000 */
[----:B------:R-:W-:Y:S02]  /*57e0*/  @P4 MOV R44, R16 ;  /* 0x00000010002c4202 */ /* 0x000fe40000000f00 */
[----:B------:R-:W-:Y:S01]  /*57f0*/  @P4 LOP3.LUT R43, R17, 0xffff, RZ, 0xc0, !PT ;  /* 0x0000ffff112b4812 */ /* 0x000fe200078ec0ff */
[----:B--2-4-:R-:W-:Y:S06]  /*5800*/  @!P0 BRA `(.L_x_100) ;  /* 0x0000000000a48947 */ /* 0x014fec0003800000 */
[----:B------:R-:W-:Y:S01]  /*5810*/  IMAD.HI.U32 R0, R94, R39, RZ ;  /* 0x000000275e007227 */ /* 0x000fe200078e00ff */
[----:B------:R-:W-:Y:S02]  /*5820*/  ISETP.NE.AND P0, PT, R38, 0x1, PT ;  /* 0x000000012600780c */ /* 0x000fe40003f05270 */
[----:B------:R-:W-:Y:S01]  /*5830*/  ISETP.NE.AND P2, PT, R40, 0x1, PT ;  /* 0x000000012800780c */ /* 0x000fe20003f45270 */
[----:B------:R-:W-:Y:S01]  /*5840*/  IMAD.HI.U32 R4, R95, R88, RZ ;  /* 0x000000585f047227 */ /* 0x000fe200078e00ff */
[----:B------:R-:W-:Y:S02]  /*5850*/  SHF.R.U32.HI R0, RZ, R93, R0 ;  /* 0x0000005dff007219 */ /* 0x000fe40000011600 */
[----:B------:R-:W-:Y:S01]  /*5860*/  ISETP.NE.AND P3, PT, R42, 0x1, PT ;  /* 0x000000012a00780c */ /* 0x000fe20003f65270 */
[----:B------:R-:W-:Y:S01]  /*5870*/  IMAD.HI.U32 R6, R43, R39, RZ ;  /* 0x000000272b067227 */ /* 0x000fe200078e00ff */
[-C--:B------:R-:W-:Y:S02]  /*5880*/  SHF.R.U32.HI R4, RZ, R89.reuse, R4 ;  /* 0x00000059ff047219 */ /* 0x080fe40000011604 */
[----:B------:R-:W-:Y:S01]  /*5890*/  SEL R0, R94, R0, !P0 ;  /* 0x000000005e007207 */ /* 0x000fe20004000000 */
[----:B------:R-:W-:Y:S01]  /*58a0*/  IMAD.HI.U32 R5, R44, R88, RZ ;  /* 0x000000582c057227 */ /* 0x000fe200078e00ff */
[----:B------:R-:W-:Y:S03]  /*58b0*/  SEL R4, R95, R4, !P3 ;  /* 0x000000045f047207 */ /* 0x000fe60005800000 */
[-C--:B------:R-:W-:Y:S01]  /*58c0*/  IMAD.HI.U32 R3, R0, R36.reuse, RZ ;  /* 0x0000002400037227 */ /* 0x080fe200078e00ff */
[----:B------:R-:W-:Y:S03]  /*58d0*/  SHF.R.U32.HI R5, RZ, R89, R5 ;  /* 0x00000059ff057219 */ /* 0x000fe60000011605 */
[----:B------:R-:W-:Y:S01]  /*58e0*/  IMAD.HI.U32 R2, R4, R36, RZ ;  /* 0x0000002404027227 */ /* 0x000fe200078e00ff */
[----:B------:R-:W-:Y:S02]  /*58f0*/  @P2 SHF.R.U32.HI R0, RZ, R37, R3 ;  /* 0x00000025ff002219 */ /* 0x000fe40000011603 */
[----:B------:R-:W-:Y:S02]  /*5900*/  SHF.R.U32.HI R3, RZ, R93, R6 ;  /* 0x0000005dff037219 */ /* 0x000fe40000011606 */
[----:B------:R-:W-:Y:S01]  /*5910*/  @P2 SHF.R.U32.HI R4, RZ, R37, R2 ;  /* 0x00000025ff042219 */ /* 0x000fe20000011602 */
[----:B------:R-:W-:Y:S01]  /*5920*/  IMAD R0, R40, R0, RZ ;  /* 0x0000000028007224 */ /* 0x000fe200078e02ff */
[----:B------:R-:W-:Y:S02]  /*5930*/  SEL R3, R43, R3, !P0 ;  /* 0x000000032b037207 */ /* 0x000fe40004000000 */
[----:B------:R-:W-:Y:S01]  /*5940*/  SEL R2, R44, R5, !P3 ;  /* 0x000000052c027207 */ /* 0x000fe20005800000 */
[----:B------:R-:W-:Y:S01]  /*5950*/  IMAD R5, R40, R4, RZ ;  /* 0x0000000428057224 */ /* 0x000fe200078e02ff */
[C---:B------:R-:W-:Y:S01]  /*5960*/  ISETP.GE.AND P0, PT, R3.reuse, R0, PT ;  /* 0x000000000300720c */ /* 0x040fe20003f06270 */
[C---:B------:R-:W-:Y:S03]  /*5970*/  IMAD.HI.U32 R0, R3.reuse, R36, RZ ;  /* 0x0000002403007227 */ /* 0x040fe600078e00ff */
[C---:B------:R-:W-:Y:S02]  /*5980*/  ISETP.GE.OR P0, PT, R2.reuse, R5, P0 ;  /* 0x000000050200720c */ /* 0x040fe40000706670 */
[----:B------:R-:W-:Y:S04]  /*5990*/  SHF.R.U32.HI R0, RZ, R37, R0 ;  /* 0x00000025ff007219 */ /* 0x000fe80000011600 */
[C---:B------:R-:W-:Y:S05]  /*59a0*/  SEL R6, R3.reuse, R0, !P2 ;  /* 0x0000000003067207 */ /* 0x040fea0005000000 */
        /* <DEDUP_REMOVED lines=14> */
[----:B------:R-:W-:Y:S07]  /*5a90*/  IMAD R43, R3, R38, R43 ;  /* 0x00000026032b7224 */ /* 0x000fee00078e022b */
.L_x_100:
[----:B-1----:R-:W-:Y:S01]  /*5aa0*/  @!P1 ISETP.NE.AND P0, PT, R8, 0x1, PT ;  /* 0x000000010800980c */ /* 0x002fe20003f05270 */
[----:B------:R-:W-:Y:S01]  /*5ab0*/  @!P1 IMAD.HI.U32 R0, R44, R10, RZ ;  /* 0x0000000a2c009227 */ /* 0x000fe200078e00ff */
[----:B------:R-:W-:Y:S01]  /*5ac0*/  @!P1 ISETP.NE.AND P2, PT, R7, 0x1, PT ;  /* 0x000000010700980c */ /* 0x000fe20003f45270 */
[----:B------:R-:W-:Y:S01]  /*5ad0*/  ULOP3.LUT UP0, URZ, UR52, 0x1b0, URZ, 0xc0, !UPT ;  /* 0x000001b034ff7892 */ /* 0x000fe2000f80c0ff */
[----:B------:R-:W-:Y:S01]  /*5ae0*/  R2UR UR42, R14 ;  /* 0x000000000e2a72ca */ /* 0x000fe200000e0000 */
[----:B------:R-:W-:Y:S01]  /*5af0*/  @!P1 IMAD.HI.U32 R2, R43, R9, RZ ;  /* 0x000000092b029227 */ /* 0x000fe200078e00ff */
[----:B------:R-:W-:Y:S02]  /*5b00*/  @!P1 SHF.R.U32.HI R0, RZ, R11, R0 ;  /* 0x0000000bff009219 */ /* 0x000fe40000011600 */
[----:B------:R-:W-:Y:S01]  /*5b10*/  R2UR UR41, R15 ;  /* 0x000000000f2972ca */ /* 0x000fe200000e0000 */
[----:B------:R-:W-:Y:S01]  /*5b20*/  VIADD R108, R108, 0x1 ;  /* 0x000000016c6c7836 */ /* 0x000fe20000000000 */
[----:B------:R-:W-:Y:S02]  /*5b30*/  @!P1 SHF.R.U32.HI R2, RZ, R12, R2 ;  /* 0x0000000cff029219 */ /* 0x000fe40000011602 */
[----:B------:R-:W-:Y:S02]  /*5b40*/  @!P1 SEL R3, R44, R0, !P2 ;  /* 0x000000002c039207 */ /* 0x000fe40005000000 */
[----:B------:R-:W-:Y:S02]  /*5b50*/  @!P1 SEL R2, R43, R2, !P0 ;  /* 0x000000022b029207 */ /* 0x000fe40004000000 */
[----:B------:R-:W-:Y:S01]  /*5b60*/  @P4 SHF.R.U32.HI R99, RZ, 0x10, R17 ;  /* 0x00000010ff634819 */ /* 0x000fe20000011611 */
[----:B------:R-:W-:Y:S02]  /*5b70*/  USHF.L.U32 UR42, UR42, 0x7, URZ ;  /* 0x000000072a2a7899 */ /* 0x000fe400080006ff */
[----:B------:R-:W-:Y:S02]  /*5b80*/  @!P1 IMAD.IADD R0, R2, 0x1, -R3 ;  /* 0x0000000102009824 */ /* 0x000fe400078e0a03 */
[----:B------:R-:W-:Y:S01]  /*5b90*/  @!P1 IMAD.IADD R2, R3, 0x1, -R2 ;  /* 0x0000000103029824 */ /* 0x000fe200078e0a02 */
[----:B------:R-:W-:Y:S01]  /*5ba0*/  USHF.L.U32 UR41, UR41, 0x6, URZ ;  /* 0x0000000629297899 */ /* 0x000fe200080006ff */
[----:B------:R-:W-:Y:S02]  /*5bb0*/  @!P1 IMAD R44, R0, R7, R44 ;  /* 0x00000007002c9224 */ /* 0x000fe400078e022c */
[----:B------:R-:W-:Y:S01]  /*5bc0*/  @!P1 IMAD R43, R2, R8, R43 ;  /* 0x00000008022b9224 */ /* 0x000fe200078e022b */
[----:B------:R-:W-:Y:S08]  /*5bd0*/  BRA.U !UP0, `(.L_x_101) ;  /* 0x00000001087c7547 */ /* 0x000ff0000b800000 */
[----:B------:R-:W1:Y:S01]  /*5be0*/  LDCU.64 UR8, c[0x4][0x80] ;  /* 0x01001000ff0877ac */ /* 0x000e620008000a00 */
[----:B------:R-:W-:Y:S01]  /*5bf0*/  MOV R2, 0x0 ;  /* 0x0000000000027802 */ /* 0x000fe20000000f00 */
[----:B------:R-:W-:Y:S02]  /*5c00*/  HFMA2 R12, -RZ, RZ, 0, 5.9604644775390625e-08 ;  /* 0x00000001ff0c7431 */ /* 0x000fe400000001ff */
[----:B------:R-:W-:Y:S01]  /*5c10*/  IMAD.MOV.U32 R8, RZ, RZ, 0x70 ;  /* 0x00000070ff087424 */ /* 0x000fe200078e00ff */
[----:B------:R2:W3:Y:S01]  /*5c20*/  LDC.64 R14, c[0x4][R2] ;  /* 0x01000000020e7b82 */ /* 0x0004e20000000a00 */
[----:B------:R-:W4:Y:S01]  /*5c30*/  LDCU.64 UR6, c[0x4][0x88] ;  /* 0x01001100ff0677ac */ /* 0x000f220008000a00 */
[----:B------:R-:W-:Y:S01]  /*5c40*/  IMAD.MOV.U32 R13, RZ, RZ, RZ ;  /* 0x000000ffff0d7224 */ /* 0x000fe200078e00ff */
[----:B------:R-:W2:Y:S01]  /*5c50*/  LDCU.64 UR4, c[0x4][0x8] ;  /* 0x01000100ff0477ac */ /* 0x000ea20008000a00 */
[----:B-1----:R-:W-:Y:S01]  /*5c60*/  MOV R5, UR9 ;  /* 0x0000000900057c02 */ /* 0x002fe20008000f00 */
[----:B------:R-:W-:Y:S01]  /*5c70*/  IMAD.U32 R4, RZ, RZ, UR8 ;  /* 0x00000008ff047e24 */ /* 0x000fe2000f8e00ff */
[----:B----4-:R-:W-:Y:S01]  /*5c80*/  MOV R7, UR7 ;  /* 0x0000000700077c02 */ /* 0x010fe20008000f00 */
[----:B------:R-:W-:Y:S01]  /*5c90*/  IMAD.U32 R6, RZ, RZ, UR6 ;  /* 0x00000006ff067e24 */ /* 0x000fe2000f8e00ff */
[----:B--2---:R-:W-:Y:S01]  /*5ca0*/  MOV R11, UR5 ;  /* 0x00000005000b7c02 */ /* 0x004fe20008000f00 */
[----:B------:R-:W-:Y:S02]  /*5cb0*/  IMAD.U32 R10, RZ, RZ, UR4 ;  /* 0x00000004ff0a7e24 */ /* 0x000fe4000f8e00ff */
[----:B------:R-:W-:Y:S07]  /*5cc0*/  LEPC R20, `(.L_x_102) ;  /* 0x000000001014794e */ /* 0x000fee0000000000 */
[----:B---3-5:R-:W-:Y:S05]  /*5cd0*/  CALL.ABS.NOINC R14 ;  /* 0x000000000e007343 */ /* 0x028fea0003c00000 */
.L_x_102:
[----:B------:R-:W1:Y:S01]  /*5ce0*/  LDCU.64 UR8, c[0x4][0x80] ;  /* 0x01001000ff0877ac */ /* 0x000e620008000a00 */
[----:B------:R-:W2:Y:S01]  /*5cf0*/  LDC.64 R2, c[0x4][R2] ;  /* 0x0100000002027b82 */ /* 0x000ea20000000a00 */
[----:B------:R-:W-:Y:S02]  /*5d00*/  HFMA2 R12, -RZ, RZ, 0, 5.9604644775390625e-08 ;  /* 0x00000001ff0c7431 */ /* 0x000fe400000001ff */
[----:B------:R-:W-:Y:S02]  /*5d10*/  IMAD.MOV.U32 R8, RZ, RZ, 0x70 ;  /* 0x00000070ff087424 */ /* 0x000fe400078e00ff */
[----:B------:R-:W-:Y:S01]  /*5d20*/  IMAD.MOV.U32 R13, RZ, RZ, RZ ;  /* 0x000000ffff0d7224 */ /* 0x000fe200078e00ff */
[----:B------:R-:W3:Y:S01]  /*5d30*/  LDCU.64 UR6, c[0x4][0x88] ;  /* 0x01001100ff0677ac */ /* 0x000ee20008000a00 */
[----:B------:R-:W4:Y:S01]  /*5d40*/  LDCU.64 UR4, c[0x4][0x8] ;  /* 0x01000100ff0477ac */ /* 0x000f220008000a00 */
[----:B-1----:R-:W-:Y:S02]  /*5d50*/  MOV R4, UR8 ;  /* 0x0000000800047c02 */ /* 0x002fe40008000f00 */
[----:B------:R-:W-:Y:S02]  /*5d60*/  MOV R5, UR9 ;  /* 0x0000000900057c02 */ /* 0x000fe40008000f00 */
[----:B---3--:R-:W-:Y:S01]  /*5d70*/  MOV R7, UR7 ;  /* 0x0000000700077c02 */ /* 0x008fe20008000f00 */
[----:B------:R-:W-:Y:S01]  /*5d80*/  IMAD.U32 R6, RZ, RZ, UR6 ;  /* 0x00000006ff067e24 */ /* 0x000fe2000f8e00ff */
[----:B----4-:R-:W-:Y:S01]  /*5d90*/  MOV R11, UR5 ;  /* 0x00000005000b7c02 */ /* 0x010fe20008000f00 */
[----:B------:R-:W-:Y:S02]  /*5da0*/  IMAD.U32 R10, RZ, RZ, UR4 ;  /* 0x00000004ff0a7e24 */ /* 0x000fe4000f8e00ff */
[----:B------:R-:W-:Y:S07]  /*5db0*/  LEPC R20, `(.L_x_101) ;  /* 0x000000001014794e */ /* 0x000fee0000000000 */
[----:B--2---:R-:W-:Y:S05]  /*5dc0*/  CALL.ABS.NOINC R2 ;  /* 0x0000000002007343 */ /* 0x004fea0003c00000 */
.L_x_101:
[----:B------:R-:W-:Y:S01]  /*5dd0*/  ISETP.NE.U32.AND P4, PT, R86, RZ, PT ;  /* 0x000000ff5600720c */ /* 0x000fe20003f85070 */
[----:B------:R-:W-:Y:S01]  /*5de0*/  UISETP.NE.AND UP2, UPT, UR53, URZ, UPT ;  /* 0x000000ff3500728c */ /* 0x000fe2000bf45270 */
[----:B------:R-:W-:Y:S01]  /*5df0*/  ISETP.NE.U32.AND P2, PT, RZ, UR38, PT ;  /* 0x00000026ff007c0c */ /* 0x000fe2000bf45070 */
[----:B------:R-:W-:Y:S01]  /*5e00*/  UISETP.NE.U32.AND UP1, UPT, UR44, URZ, UPT ;  /* 0x000000ff2c00728c */ /* 0x000fe2000bf25070 */
[----:B------:R-:W-:Y:S01]  /*5e10*/  ISETP.NE.AND.EX P4, PT, R87, RZ, PT, P4 ;  /* 0x000000ff5700720c */ /* 0x000fe20003f85340 */
[----:B------:R-:W-:Y:S01]  /*5e20*/  UPLOP3.LUT UP0, UPT, UPT, UPT, UPT, 0x40, 0x4 ;  /* 0x000000000004789c */ /* 0x000fe20003f0e870 */
[----:B------:R-:W-:Y:S01]  /*5e30*/  ISETP.NE.AND.EX P2, PT, RZ, UR39, PT, P2 ;  /* 0x00000027ff007c0c */ /* 0x000fe2000bf45320 */
[----:B------:R-:W-:Y:S01]  /*5e40*/  UISETP.NE.AND.EX UP1, UPT, UR45, URZ, UPT, UP1 ;  /* 0x000000ff2d00728c */ /* 0x000fe2000bf25310 */
[----:B------:R-:W-:Y:S04]  /*5e50*/  PLOP3.LUT P1, PT, PT, PT, UP2, 0x80, 0x8 ;  /* 0x000000000008781c */ /* 0x000fe80003f2f028 */
[----:B------:R-:W-:Y:S06]  /*5e60*/  @UP2 UPLOP3.LUT UP0, UPT, UPT, UPT, UP1, 0x80, 0x8 ;  /* 0x000000000008289c */ /* 0x000fec0003f0f010 */
[----:B------:R-:W-:Y:S01]  /*5e70*/  PLOP3.LUT P0, PT, PT, PT, UP0, 0x80, 0x8 ;  /* 0x000000000008781c */ /* 0x000fe20003f0f008 */
[----:B------:R-:W-:Y:S01]  /*5e80*/  @!UPT UIADD3 URZ, UPT, UPT, URZ, URZ, URZ ;  /* 0x000000fffffff290 */ /* 0x000fe2000fffe0ff */
[----:B------:R-:W-:Y:S11]  /*5e90*/  BRA.U !UP1, `(.L_x_103) ;  /* 0x0000000109387547 */ /* 0x000ff6000b800000 */
[----:B------:R-:W-:Y:S01]  /*5ea0*/  UISETP.NE.U32.AND UP0, UPT, UR38, URZ, UPT ;  /* 0x000000ff2600728c */ /* 0x000fe2000bf05070 */
[----:B------:R-:W-:Y:S02]  /*5eb0*/  HFMA2 R0, -RZ, RZ, 0, 5.9604644775390625e-08 ;  /* 0x00000001ff007431 */ /* 0x000fe400000001ff */
[----:B------:R-:W-:Y:S01]  /*5ec0*/  IMAD.MOV.U32 R92, RZ, RZ, 0x1 ;  /* 0x00000001ff5c7424 */ /* 0x000fe200078e00ff */
[----:B------:R-:W-:Y:S06]  /*5ed0*/  UISETP.NE.AND.EX UP0, UPT, UR39, URZ, UPT, UP0 ;  /* 0x000000ff2700728c */ /* 0x000fec000bf05300 */
[----:B------:R-:W-:Y:S05]  /*5ee0*/  PLOP3.LUT P3, PT, PT, PT, UP0, 0x80, 0x8 ;  /* 0x000000000008781c */ /* 0x000fea0003f6f008 */
[----:B------:R-:W1:Y:S01]  /*5ef0*/  @UP0 LDCU.64 UR6, c[0x0][0x888] ;  /* 0x00011100ff0607ac */ /* 0x000e620008000a00 */
[----:B------:R-:W-:Y:S07]  /*5f00*/  @UP0 UIMAD UR4, UR36, UR44, URZ ;  /* 0x0000002c240402a4 */ /* 0x000fee000f8e02ff */
[----:B------:R-:W-:Y:S01]  /*5f10*/  @!P3 PRMT R92, R0, 0x7610, R92 ;  /* 0x00007610005cb816 */ /* 0x000fe2000000005c */
[----:B-1----:R-:W-:Y:S03]  /*5f20*/  @UP0 UIMAD.WIDE UR6, UR4, 0x4, UR6 ;  /* 0x00000004040608a5 */ /* 0x002fe6000f8e0206 */
[----:B------:R-:W1:Y:S03]  /*5f30*/  @!UP0 LDCU UR4, c[0x0][0x880] ;  /* 0x00011000ff0487ac */ /* 0x000e660008000800 */
[----:B------:R-:W-:Y:S01]  /*5f40*/  IMAD.U32 R2, RZ, RZ, UR6 ;  /* 0x00000006ff027e24 */ /* 0x000fe2000f8e00ff */
[----:B------:R-:W-:Y:S05]  /*5f50*/  MOV R3, UR7 ;  /* 0x0000000700037c02 */ /* 0x000fea0008000f00 */
[----:B-----5:R2:W5:Y:S02]  /*5f60*/  @P3 LDG.E R49, desc[UR46][R2.64] ;  /* 0x0000002e02313981 */ /* 0x020564000c1e1900 */
[----:B-12---:R-:W-:Y:S02]  /*5f70*/  @!P3 IMAD.U32 R49, RZ, RZ, UR4 ;  /* 0x00000004ff31be24 */ /* 0x006fe4000f8e00ff */
.L_x_103:
[----:B------:R-:W-:Y:S05]  /*5f80*/  @!P4 BRA `(.L_x_104) ;  /* 0x000000000020c947 */ /* 0x000fea0003800000 */
[----:B------:R-:W-:Y:S04]  /*5f90*/  ISETP.NE.U32.AND P3, PT, R84, RZ, PT ;  /* 0x000000ff5400720c */ /* 0x000fe80003f65070 */
[----:B------:R-:W-:Y:S11]  /*5fa0*/  ISETP.NE.AND.EX P3, PT, R85, RZ, PT, P3 ;  /* 0x000000ff5500720c */ /* 0x000ff60003f65330 */
[----:B------:R-:W-:Y:S02]  /*5fb0*/  @!UPT UIADD3 URZ, UPT, UPT, URZ, URZ, URZ ;  /* 0x000000fffffff290 */ /* 0x000fe4000fffe0ff */
[----:B------:R-:W1:Y:S01]  /*5fc0*/  @P3 LDC.64 R2, c[0x0][0x8a8] ;  /* 0x00022a00ff023b82 */ /* 0x000e620000000a00 */
[----:B------:R-:W-:Y:S04]  /*5fd0*/  @P3 IMAD R0, R86, UR36, RZ ;  /* 0x0000002456003c24 */ /* 0x000fe8000f8e02ff */
[----:B-1----:R-:W-:Y:S05]  /*5fe0*/  @P3 IMAD.WIDE R2, R0, 0x4, R2 ;  /* 0x0000000400023825 */ /* 0x002fea00078e0202 */
[----:B-----5:R1:W5:Y:S02]  /*5ff0*/  @P3 LDG.E R47, desc[UR46][R2.64] ;  /* 0x0000002e022f3981 */ /* 0x020364000c1e1900 */
[----:B-1----:R-:W2:Y:S02]  /*6000*/  @!P3 LDC R47, c[0x0][0x8a0] ;  /* 0x00022800ff2fbb82 */ /* 0x002ea40000000800 */
.L_x_104:
[----:B-----5:R-:W-:Y:S01]  /*6010*/  FSETP.NEU.AND P3, PT, R49, RZ, PT ;  /* 0x000000ff3100720b */ /* 0x020fe20003f6d000 */
[----:B------:R-:W-:Y:S01]  /*6020*/  ULOP3.LUT UR4, UR51, 0x1, URZ, 0x3c, !UPT ;  /* 0x0000000133047892 */ /* 0x000fe2000f8e3cff */
[----:B------:R-:W-:Y:S01]  /*6030*/  SEL R4, RZ, 0xffffffff, P2 ;  /* 0xffffffffff047807 */ /* 0x000fe20001000000 */
[----:B------:R-:W-:Y:S01]  /*6040*/  IMAD.U32 R68, RZ, RZ, UR56 ;  /* 0x00000038ff447e24 */ /* 0x000fe2000f8e00ff */
[----:B------:R-:W-:Y:S01]  /*6050*/  @P1 LOP3.LUT P2, RZ, R92, 0xff, RZ, 0xc0, !PT ;  /* 0x000000ff5cff1812 */ /* 0x000fe2000784c0ff */
[----:B------:R-:W-:Y:S01]  /*6060*/  IMAD.SHL.U32 R111, R98, 0x10, RZ ;  /* 0x00000010626f7824 */ /* 0x000fe200078e00ff */
[----:B------:R-:W-:Y:S01]  /*6070*/  @P1 SEL R0, RZ, 0xffffffff, P3 ;  /* 0xffffffffff001807 */ /* 0x000fe20001800000 */
[----:B------:R-:W-:Y:S01]  /*6080*/  IMAD.U32 R71, RZ, RZ, UR4 ;  /* 0x00000004ff477e24 */ /* 0x000fe2000f8e00ff */
[----:B------:R-:W-:Y:S01]  /*6090*/  LEA R106, R45, UR48, 0x3 ;  /* 0x000000302d6a7c11 */ /* 0x000fe2000f8e18ff */
[----:B------:R-:W-:Y:S01]  /*60a0*/  IMAD.SHL.U32 R68, R68, 0x2000, RZ ;  /* 0x0000200044447824 */ /* 0x000fe200078e00ff */
[----:B------:R-:W-:Y:S01]  /*60b0*/  @P0 SEL R0, R4, R0, !P2 ;  /* 0x0000000004000207 */ /* 0x000fe20005000000 */
[----:B------:R-:W-:Y:S01]  /*60c0*/  IMAD.SHL.U32 R110, R97, 0x10, RZ ;  /* 0x00000010616e7824 */ /* 0x000fe200078e00ff */
[----:B------:R-:W-:Y:S01]  /*60d0*/  PLOP3.LUT P2, PT, PT, PT, UP1, 0x80, 0x8 ;  /* 0x000000000008781c */ /* 0x000fe20003f4f018 */
[----:B------:R-:W-:Y:S01]  /*60e0*/  IMAD.IADD R63, R103, 0x1, R68 ;  /* 0x00000001673f7824 */ /* 0x000fe200078e0244 */
[----:B------:R-:W-:Y:S01]  /*60f0*/  @P1 LOP3.LUT R0, R0, 0x1, RZ, 0xc0, !PT ;  /* 0x0000000100001812 */ /* 0x000fe200078ec0ff */
[----:B------:R-:W-:Y:S01]  /*6100*/  BSSY B1, `(.L_x_105) ;  /* 0x0000039000017945 */ /* 0x000fe20003800000 */
[----:B------:R-:W-:Y:S01]  /*6110*/  LOP3.LUT P4, R107, R92, 0xff, RZ, 0xc0, !PT ;  /* 0x000000ff5c6b7812 */ /* 0x000fe2000788c0ff */
[----:B------:R-:W-:Y:S01]  /*6120*/  IMAD.IADD R62, R63, 0x1, R111 ;  /* 0x000000013f3e7824 */ /* 0x000fe200078e026f */
[----:B------:R-:W-:Y:S01]  /*6130*/  ISETP.NE.U32.OR P5, PT, R0, 0x1, !P1 ;  /* 0x000000010000780c */ /* 0x000fe20004fa5470 */
[----:B------:R-:W-:Y:S01]  /*6140*/  IMAD.U32 R0, RZ, RZ, UR56 ;  /* 0x00000038ff007e24 */ /* 0x000fe2000f8e00ff */
[----:B------:R-:W-:Y:S01]  /*6150*/  SEL R3, RZ, 0xffffffff, P3 ;  /* 0xffffffffff037807 */ /* 0x000fe20001800000 */
[----:B------:R-:W-:Y:S01]  /*6160*/  IMAD.MOV.U32 R70, RZ, RZ, 0x1 ;  /* 0x00000001ff467424 */ /* 0x000fe200078e00ff */
[----:B------:R-:W-:Y:S01]  /*6170*/  P2R R109, PR, RZ, 0x20 ;  /* 0x00000020ff6d7803 */ /* 0x000fe20000000000 */
[----:B------:R-:W-:Y:S01]  /*6180*/  IMAD R48, R45, 0x40, R46 ;  /* 0x000000402d307824 */ /* 0x000fe200078e022e */
[----:B------:R-:W-:Y:S01]  /*6190*/  LEA R0, R0, UR48, 0x3 ;  /* 0x0000003000007c11 */ /* 0x000fe2000f8e18ff */
[----:B------:R-:W-:Y:S01]  /*61a0*/  IMAD.U32 R69, RZ, RZ, UR56 ;  /* 0x00000038ff457e24 */ /* 0x000fe2000f8e00ff */
[----:B------:R-:W-:Y:S02]  /*61b0*/  @P2 SEL R3, R4, R3, !P4 ;  /* 0x0000000304032207 */ /* 0x000fe40006000000 */
[----:B------:R-:W-:Y:S02]  /*61c0*/  CS2R R82, SRZ ;  /* 0x0000000000527805 */ /* 0x000fe4000001ff00 */
[----:B------:R-:W-:Y:S02]  /*61d0*/  CS2R R80, SRZ ;  /* 0x0000000000507805 */ /* 0x000fe4000001ff00 */
[----:B------:R-:W-:Y:S02]  /*61e0*/  CS2R R74, SRZ ;  /* 0x00000000004a7805 */ /* 0x000fe4000001ff00 */
[----:B------:R-:W-:Y:S02]  /*61f0*/  LOP3.LUT R3, R3, 0x1, RZ, 0xc0, !PT ;  /* 0x0000000103037812 */ /* 0x000fe400078ec0ff */
[----:B------:R-:W-:Y:S02]  /*6200*/  CS2R R72, SRZ ;  /* 0x0000000000487805 */ /* 0x000fe4000001ff00 */
[----:B------:R-:W-:Y:S02]  /*6210*/  @P5 SHF.L.U32 R2, R71, 0x1f, RZ ;  /* 0x0000001f47025819 */ /* 0x000fe400000006ff */
[----:B------:R-:W-:Y:S02]  /*6220*/  CS2R R66, SRZ ;  /* 0x0000000000427805 */ /* 0x000fe4000001ff00 */
[----:B------:R-:W-:Y:S02]  /*6230*/  ISETP.NE.U32.AND P2, PT, R3, 0x1, PT ;  /* 0x000000010300780c */ /* 0x000fe40003f45070 */
[----:B------:R-:W-:Y:S01]  /*6240*/  CS2R R64, SRZ ;  /* 0x0000000000407805 */ /* 0x000fe2000001ff00 */
[----:B------:R1:W3:Y:S01]  /*6250*/  @P5 SYNCS.PHASECHK.TRANS64.TRYWAIT P1, [R0+URZ+0x50], R2 ;  /* 0x00005002000055a7 */ /* 0x0002e200080211ff */
[----:B------:R-:W-:Y:S02]  /*6260*/  CS2R R58, SRZ ;  /* 0x00000000003a7805 */ /* 0x000fe4000001ff00 */
[----:B------:R-:W-:Y:S02]  /*6270*/  P2R R76, PR, RZ, 0x4 ;  /* 0x00000004ff4c7803 */ /* 0x000fe40000000000 */
[----:B------:R-:W-:Y:S01]  /*6280*/  CS2R R56, SRZ ;  /* 0x0000000000387805 */ /* 0x000fe2000001ff00 */
[----:B------:R-:W-:Y:S02]  /*6290*/  IMAD.IADD R61, R63, 0x1, R110 ;  /* 0x000000013f3d7824 */ /* 0x000fe400078e026e */
[----:B------:R-:W-:Y:S01]  /*62a0*/  IMAD.IADD R60, R102, 0x1, R62 ;  /* 0x00000001663c7824 */ /* 0x000fe200078e023e */
[----:B-1----:R-:W-:Y:S04]  /*62b0*/  SHF.L.U32 R2, R101, 0x1f, RZ ;  /* 0x0000001f65027819 */ /* 0x002fe800000006ff */
[----:B------:R1:W4:Y:S01]  /*62c0*/  SYNCS.PHASECHK.TRANS64.TRYWAIT P0, [R106+URZ+0xb0], R2 ;  /* 0x0000b0026a0075a7 */ /* 0x00032200080011ff */
[----:B---3--:R-:W-:Y:S01]  /*62d0*/  @P5 SEL R70, RZ, 0x1, !P1 ;  /* 0x00000001ff465807 */ /* 0x008fe20004800000 */
[----:B-1----:R-:W-:Y:S06]  /*62e0*/  @!P5 BRA `(.L_x_106) ;  /* 0x000000000068d947 */ /* 0x002fec0003800000 */
[----:B------:R-:W-:Y:S01]  /*62f0*/  ISETP.NE.AND P1, PT, R70, RZ, PT ;  /* 0x000000ff4600720c */ /* 0x000fe20003f25270 */
[----:B------:R-:W-:Y:S01]  /*6300*/  BSSY B0, `(.L_x_107) ;  /* 0x000000d000007945 */ /* 0x000fe20003800000 */
[----:B------:R-:W-:Y:S02]  /*6310*/  CS2R R58, SRZ ;  /* 0x00000000003a7805 */ /* 0x000fe4000001ff00 */
[----:B------:R-:W-:Y:S02]  /*6320*/  CS2R R56, SRZ ;  /* 0x0000000000387805 */ /* 0x000fe4000001ff00 */
[----:B------:R-:W-:Y:S02]  /*6330*/  CS2R R66, SRZ ;  /* 0x0000000000427805 */ /* 0x000fe4000001ff00 */
[----:B------:R-:W-:Y:S02]  /*6340*/  CS2R R64, SRZ ;  /* 0x0000000000407805 */ /* 0x000fe4000001ff00 */
[----:B------:R-:W-:Y:S02]  /*6350*/  CS2R R74, SRZ ;  /* 0x00000000004a7805 */ /* 0x000fe4000001ff00 */
[----:B------:R-:W-:Y:S02]  /*6360*/  CS2R R72, SRZ ;  /* 0x0000000000487805 */ /* 0x000fe4000001ff00 */
[----:B------:R-:W-:Y:S02]  /*6370*/  CS2R R82, SRZ ;  /* 0x0000000000527805 */ /* 0x000fe4000001ff00 */
[----:B------:R-:W-:Y:S01]  /*6380*/  CS2R R80, SRZ ;  /* 0x0000000000507805 */ /* 0x000fe2000001ff00 */
[----:B------:R-:W-:Y:S06]  /*6390*/  @P1 BRA `(.L_x_108) ;  /* 0x00000000000c1947 */ /* 0x000fec0003800000 */
[----:B------:R-:W-:Y:S04]  /*63a0*/  SHF.L.U32 R3, R71, 0x1f, RZ ;  /* 0x0000001f47037819 */ /* 0x000fe800000006ff */
[----:B------:R-:W1:Y:S02]  /*63b0*/  SYNCS.PHASECHK.TRANS64.TRYWAIT P1, [R0+URZ+0x50], R3 ;  /* 0x00005003000075a7 */ /* 0x000e6400080211ff */
[----:B-1----:R-:W-:Y:S05]  /*63c0*/  @!P1 BRA `(.L_x_109) ;  /* 0x0000002400ac9947 */ /* 0x002fea0003800000 */
.L_x_108:
[----:B------:R-:W-:Y:S05]  /*63d0*/  BSYNC B0 ;  /* 0x0000000000007941 */ /* 0x000fea0003800000 */
.L_x_107:
[----:B------:R-:W-:Y:S01]  /*63e0*/  ISETP.NE.AND P1, PT, R76, RZ, PT ;  /* 0x000000ff4c00720c */ /* 0x000fe20003f25270 */
[----:B------:R-:W-:Y:S04]  /*63f0*/  UIADD3 UR5, UPT, UPT, UR56, 0x1, URZ ;  /* 0x0000000138057890 */ /* 0x000fe8000fffe0ff */
[----:B------:R-:W-:Y:S04]  /*6400*/  UISETP.NE.AND UP0, UPT, UR5, 0x3, UPT ;  /* 0x000000030500788c */ /* 0x000fe8000bf05270 */
[----:B------:R-:W-:Y:S02]  /*6410*/  USEL UR4, URZ, 0x1, UP0 ;  /* 0x00000001ff047887 */ /* 0x000fe40008000000 */
[----:B------:R-:W-:Y:S02]  /*6420*/  USEL UR5, UR5, URZ, UP0 ;  /* 0x000000ff05057287 */ /* 0x000fe40008000000 */
[----:B------:R3:W1:Y:S02]  /*6430*/  @P1 LDS.128 R56, [R63] ;  /* 0x000000003f381984 */ /* 0x0006640000000c00 */
[----:B------:R-:W-:Y:S02]  /*6440*/  LOP3.LUT R71, R71, UR4, RZ, 0x3c, !PT ;  /* 0x0000000447477c12 */ /* 0x000fe4000f8e3cff */
[----:B------:R3:W1:Y:S01]  /*6450*/  @P1 LDS.128 R64, [R62+0x10] ;  /* 0x000010003e401984 */ /* 0x0006620000000c00 */
[----:B------:R-:W-:Y:S03]  /*6460*/  IMAD.U32 R69, RZ, RZ, UR5 ;  /* 0x00000005ff457e24 */ /* 0x000fe6000f8e00ff */
[----:B------:R3:W1:Y:S04]  /*6470*/  @P1 LDS.128 R72, [R61+0x20] ;  /* 0x000020003d481984 */ /* 0x0006680000000c00 */
[----:B------:R3:W1:Y:S02]  /*6480*/  @P1 LDS.128 R80, [R60+0x10] ;  /* 0x000010003c501984 */ /* 0x0006640000000c00 */
.L_x_106:
[----:B------:R-:W-:Y:S05]  /*6490*/  BSYNC B1 ;  /* 0x0000000000017941 */ /* 0x000fea0003800000 */
.L_x_105:
[----:B-1----:R-:W-:Y:S04]  /*64a0*/  SHF.R.U32.HI R0, RZ, 0x15, R48 ;  /* 0x00000015ff007819 */ /* 0x002fe80000011630 */
[----:B------:R-:W-:Y:S01]  /*64b0*/  LOP3.LUT P1, RZ, R0, 0x3, R96, 0x48, !PT ;  /* 0x0000000300ff7812 */ /* 0x000fe20007824860 */
[----:B------:R-:W-:Y:S01]  /*64c0*/  @!UPT UIADD3 URZ, UPT, UPT, URZ, URZ, URZ ;  /* 0x000000fffffff290 */ /* 0x000fe2000fffe0ff */
[----:B----4-:R-:W-:Y:S11]  /*64d0*/  @P0 BRA `(.L_x_110) ;  /* 0x0000000000080947 */ /* 0x010ff60003800000 */
[----:B------:R-:W1:Y:S02]  /*64e0*/  SYNCS.PHASECHK.TRANS64.TRYWAIT P0, [R106+URZ+0xb0], R2 ;  /* 0x0000b0026a0075a7 */ /* 0x000e6400080011ff */
[----:B-1----:R-:W-:Y:S05]  /*64f0*/  @!P0 BRA `(.L_x_111) ;  /* 0x0000002400748947 */ /* 0x002fea0003800000 */
.L_x_110:
[----:B------:R-:W-:Y:S05]  /*6500*/  @!P1 BRA `(.L_x_112) ;  /* 0x0000000000409947 */ /* 0x000fea0003800000 */
[----:B------:R-:W4:Y:S01]  /*6510*/  LDCU.64 UR8, c[0x4][0x70] ;  /* 0x01000e00ff0877ac */ /* 0x000f220008000a00 */
[----:B------:R-:W-:Y:S01]  /*6520*/  MOV R3, 0x0 ;  /* 0x0000000000037802 */ /* 0x000fe20000000f00 */
[----:B------:R-:W-:Y:S02]  /*6530*/  HFMA2 R12, -RZ, RZ, 0, 5.9604644775390625e-08 ;  /* 0x00000001ff0c7431 */ /* 0x000fe400000001ff */
[----:B------:R-:W-:Y:S02]  /*6540*/  IMAD.MOV.U32 R8, RZ, RZ, 0x192 ;  /* 0x00000192ff087424 */ /* 0x000fe400078e00ff */
[----:B------:R-:W-:Y:S01]  /*6550*/  IMAD.MOV.U32 R13, RZ, RZ, RZ ;  /* 0x000000ffff0d7224 */ /* 0x000fe200078e00ff */
[----:B------:R-:W5:Y:S01]  /*6560*/  LDCU.64 UR6, c[0x4][0x78] ;  /* 0x01000f00ff0677ac */ /* 0x000f620008000a00 */
[----:B-1----:R-:W1:Y:S01]  /*6570*/  LDC.64 R2, c[0x4][R3] ;  /* 0x0100000003027b82 */ /* 0x002e620000000a00 */
[----:B------:R-:W2:Y:S01]  /*6580*/  LDCU.64 UR4, c[0x4][0x10] ;  /* 0x01000200ff0477ac */ /* 0x000ea20008000a00 */
[----:B----4-:R-:W-:Y:S01]  /*6590*/  MOV R5, UR9 ;  /* 0x0000000900057c02 */ /* 0x010fe20008000f00 */
[----:B------:R-:W-:Y:S01]  /*65a0*/  IMAD.U32 R4, RZ, RZ, UR8 ;  /* 0x00000008ff047e24 */ /* 0x000fe2000f8e00ff */
[----:B-----5:R-:W-:Y:S01]  /*65b0*/  MOV R7, UR7 ;  /* 0x0000000700077c02 */ /* 0x020fe20008000f00 */
[----:B------:R-:W-:Y:S01]  /*65c0*/  IMAD.U32 R6, RZ, RZ, UR6 ;  /* 0x00000006ff067e24 */ /* 0x000fe2000f8e00ff */
[----:B--2---:R-:W-:Y:S01]  /*65d0*/  MOV R11, UR5 ;  /* 0x00000005000b7c02 */ /* 0x004fe20008000f00 */
[----:B------:R-:W-:Y:S02]  /*65e0*/  IMAD.U32 R10, RZ, RZ, UR4 ;  /* 0x00000004ff0a7e24 */ /* 0x000fe4000f8e00ff */
[----:B------:R-:W-:Y:S07]  /*65f0*/  LEPC R20, `(.L_x_112) ;  /* 0x000000001014794e */ /* 0x000fee0000000000 */
[----:B-1-3--:R-:W-:Y:S05]  /*6600*/  CALL.ABS.NOINC R2 ;  /* 0x0000000002007343 */ /* 0x00afea0003c00000 */
.L_x_112:
[----:B------:R-:W-:Y:S01]  /*6610*/  SHF.L.U32 R50, R56, 0x10, RZ ;  /* 0x0000001038327819 */ /* 0x000fe200000006ff */
[----:B------:R-:W-:Y:S05]  /*6620*/  WARPSYNC.ALL ;  /* 0x0000000000007948 */ /* 0x000fea0003800000 */
[----:B------:R-:W-:Y:S01]  /*6630*/  R2UR UR4, R48 ;  /* 0x00000000300472ca */ /* 0x000fe200000e0000 */
[----:B------:R-:W-:Y:S01]  /*6640*/  BSSY.RECONVERGENT B0, `(.L_x_113) ;  /* 0x0000085000007945 */ /* 0x000fe20003800200 */
[----:B------:R-:W-:Y:S02]  /*6650*/  LOP3.LUT R51, R56, 0xffff0000, RZ, 0xc0, !PT ;  /* 0xffff000038337812 */ /* 0x000fe400078ec0ff */
[----:B------:R-:W-:Y:S02]  /*6660*/  SHF.L.U32 R52, R57, 0x10, RZ ;  /* 0x0000001039347819 */ /* 0x000fe400000006ff */
[----:B------:R-:W-:Y:S07]  /*6670*/  ISETP.NE.AND P0, PT, R104, RZ, PT ;  /* 0x000000ff6800720c */ /* 0x000fee0003f05270 */
[----:B------:R-:W2:Y:S02]  /*6680*/  LDTM.x32 R4, tmem[UR4] ;  /* 0x00000004000479ee */ /* 0x000ea400082c0000 */
[C---:B--2---:R-:W-:Y:S01]  /*6690*/  FMUL R0, R47.reuse, R4 ;  /* 0x000000042f007220 */ /* 0x044fe20000400000 */
[C---:B-1----:R-:W-:Y:S01]  /*66a0*/  FMUL R2, R47.reuse, R5 ;  /* 0x000000052f027220 */ /* 0x042fe20000400000 */
[C---:B------:R-:W-:Y:S01]  /*66b0*/  FMUL R4, R47.reuse, R8 ;  /* 0x000000082f047220 */ /* 0x040fe20000400000 */
[C---:B------:R-:W-:Y:S01]  /*66c0*/  FMUL R3, R47.reuse, R6 ;  /* 0x000000062f037220 */ /* 0x040fe20000400000 */
[C---:B------:R-:W-:Y:S01]  /*66d0*/  FMUL R5, R47.reuse, R9 ;  /* 0x000000092f057220 */ /* 0x040fe20000400000 */
[C---:B------:R-:W-:Y:S01]  /*66e0*/  FMUL R8, R47.reuse, R12 ;  /* 0x0000000c2f087220 */ /* 0x040fe20000400000 */
[C---:B------:R-:W-:Y:S01]  /*66f0*/  FMUL R6, R47.reuse, R10 ;  /* 0x0000000a2f067220 */ /* 0x040fe20000400000 */
[C---:B------:R-:W-:Y:S01]  /*6700*/  FMUL R9, R47.reuse, R13 ;  /* 0x0000000d2f097220 */ /* 0x040fe20000400000 */
[----:B------:R-:W-:Y:S01]  /*6710*/  FMUL R12, R47, R16 ;  /* 0x000000102f0c7220 */ /* 0x000fe20000400000 */
[----:B------:R-:W-:Y:S01]  /*6720*/  FFMA R0, R49, R50, R0 ;  /* 0x0000003231007223 */ /* 0x000fe20000000000 */
[C---:B------:R-:W-:Y:S01]  /*6730*/  FMUL R10, R47.reuse, R14 ;  /* 0x0000000e2f0a7220 */ /* 0x040fe20000400000 */
[C---:B------:R-:W-:Y:S01]  /*6740*/  FMUL R13, R47.reuse, R17 ;  /* 0x000000112f0d7220 */ /* 0x040fe20000400000 */
[----:B------:R-:W-:Y:S01]  /*6750*/  FMUL R16, R47, R20 ;  /* 0x000000142f107220 */ /* 0x000fe20000400000 */
[----:B------:R-:W-:Y:S01]  /*6760*/  FFMA R2, R49, R51, R2 ;  /* 0x0000003331027223 */ /* 0x000fe20000000002 */
[C---:B------:R-:W-:Y:S01]  /*6770*/  FMUL R14, R47.reuse, R18 ;  /* 0x000000122f0e7220 */ /* 0x040fe20000400000 */
[C---:B------:R-:W-:Y:S01]  /*6780*/  FMUL R17, R47.reuse, R21 ;  /* 0x000000152f117220 */ /* 0x040fe20000400000 */
[C---:B------:R-:W-:Y:S01]  /*6790*/  FMUL R20, R47.reuse, R24 ;  /* 0x000000182f147220 */ /* 0x040fe20000400000 */
[C---:B------:R-:W-:Y:S01]  /*67a0*/  FMUL R18, R47.reuse, R22 ;  /* 0x000000162f127220 */ /* 0x040fe20000400000 */
[C---:B------:R-:W-:Y:S01]  /*67b0*/  FMUL R21, R47.reuse, R25 ;  /* 0x000000192f157220 */ /* 0x040fe20000400000 */
[C---:B------:R-:W-:Y:S01]  /*67c0*/  FMUL R24, R47.reuse, R28 ;  /* 0x0000001c2f187220 */ /* 0x040fe20000400000 */
[C---:B------:R-:W-:Y:S01]  /*67d0*/  FMUL R22, R47.reuse, R26 ;  /* 0x0000001a2f167220 */ /* 0x040fe20000400000 */
[C---:B------:R-:W-:Y:S01]  /*67e0*/  FMUL R25, R47.reuse, R29 ;  /* 0x0000001d2f197220 */ /* 0x040fe20000400000 */
[----:B------:R-:W-:Y:S01]  /*67f0*/  FMUL R28, R47, R32 ;  /* 0x000000202f1c7220 */ /* 0x000fe20000400000 */
[----:B------:R-:W-:Y:S01]  /*6800*/  LOP3.LUT R32, R57, 0xffff0000, RZ, 0xc0, !PT ;  /* 0xffff000039207812 */ /* 0x000fe200078ec0ff */
[C---:B------:R-:W-:Y:S01]  /*6810*/  FMUL R26, R47.reuse, R30 ;  /* 0x0000001e2f1a7220 */ /* 0x040fe20000400000 */
[----:B------:R-:W-:Y:S01]  /*6820*/  FMUL R29, R47, R33 ;  /* 0x000000212f1d7220 */ /* 0x000fe20000400000 */
[----:B------:R-:W-:Y:S01]  /*6830*/  SHF.L.U32 R33, R58, 0x10, RZ ;  /* 0x000000103a217819 */ /* 0x000fe200000006ff */
[----:B------:R-:W-:Y:S01]  /*6840*/  FFMA R3, R49, R52, R3 ;  /* 0x0000003431037223 */ /* 0x000fe20000000003 */
[----:B------:R-:W-:Y:S01]  /*6850*/  F2FP.BF16.F32.PACK_AB R52, R2, R0 ;  /* 0x000000000234723e */ /* 0x000fe200000010ff */
[----:B------:R-:W-:Y:S01]  /*6860*/  FMUL R7, R47, R7 ;  /* 0x000000072f077220 */ /* 0x000fe20000400000 */
[----:B------:R-:W-:Y:S01]  /*6870*/  SHF.L.U32 R0, R59, 0x10, RZ ;  /* 0x000000103b007819 */ /* 0x000fe200000006ff */
[----:B------:R-:W-:Y:S01]  /*6880*/  FMUL R30, R47, R34 ;  /* 0x000000222f1e7220 */ /* 0x000fe20000400000 */
[----:B------:R-:W-:Y:S01]  /*6890*/  LOP3.LUT R34, R58, 0xffff0000, RZ, 0xc0, !PT ;  /* 0xffff00003a227812 */ /* 0x000fe200078ec0ff */
[----:B------:R-:W-:Y:S01]  /*68a0*/  FFMA R7, R49, R32, R7 ;  /* 0x0000002031077223 */ /* 0x000fe20000000007 */
[----:B------:R-:W-:Y:S01]  /*68b0*/  LOP3.LUT R2, R59, 0xffff0000, RZ, 0xc0, !PT ;  /* 0xffff00003b027812 */ /* 0x000fe200078ec0ff */
[----:B------:R-:W-:Y:S01]  /*68c0*/  FFMA R4, R49, R33, R4 ;  /* 0x0000002131047223 */ /* 0x000fe20000000004 */
[----:B------:R-:W-:Y:S01]  /*68d0*/  FMUL R11, R47, R11 ;  /* 0x0000000b2f0b7220 */ /* 0x000fe20000400000 */
[----:B------:R-:W-:Y:S01]  /*68e0*/  FFMA R5, R49, R34, R5 ;  /* 0x0000002231057223 */ /* 0x000fe20000000005 */
[----:B------:R-:W-:Y:S01]  /*68f0*/  F2FP.BF16.F32.PACK_AB R53, R7, R3 ;  /* 0x000000030735723e */ /* 0x000fe200000010ff */
[C---:B------:R-:W-:Y:S01]  /*6900*/  FFMA R6, R49.reuse, R0, R6 ;  /* 0x0000000031067223 */ /* 0x040fe20000000006 */
[C---:B------:R-:W-:Y:S01]  /*6910*/  SHF.L.U32 R0, R64.reuse, 0x10, RZ ;  /* 0x0000001040007819 */ /* 0x040fe200000006ff */
[----:B------:R-:W-:Y:S01]  /*6920*/  FFMA R11, R49, R2, R11 ;  /* 0x00000002310b7223 */ /* 0x000fe2000000000b */
[----:B------:R-:W-:Y:S01]  /*6930*/  LOP3.LUT R2, R64, 0xffff0000, RZ, 0xc0, !PT ;  /* 0xffff000040027812 */ /* 0x000fe200078ec0ff */
[----:B------:R-:W-:Y:S01]  /*6940*/  FMUL R15, R47, R15 ;  /* 0x0000000f2f0f7220 */ /* 0x000fe20000400000 */
[----:B------:R-:W-:Y:S01]  /*6950*/  SHF.L.U32 R3, R65, 0x10, RZ ;  /* 0x0000001041037819 */ /* 0x000fe200000006ff */
[----:B------:R-:W-:Y:S01]  /*6960*/  FFMA R8, R49, R0, R8 ;  /* 0x0000000031087223 */ /* 0x000fe20000000008 */
[----:B------:R-:W-:Y:S01]  /*6970*/  LOP3.LUT R0, R65, 0xffff0000, RZ, 0xc0, !PT ;  /* 0xffff000041007812 */ /* 0x000fe200078ec0ff */
[C---:B------:R-:W-:Y:S01]  /*6980*/  FFMA R9, R49.reuse, R2, R9 ;  /* 0x0000000231097223 */ /* 0x040fe20000000009 */
[C---:B------:R-:W-:Y:S01]  /*6990*/  SHF.L.U32 R2, R66.reuse, 0x10, RZ ;  /* 0x0000001042027819 */ /* 0x040fe200000006ff */
[----:B------:R-:W-:Y:S01]  /*69a0*/  FFMA R10, R49, R3, R10 ;  /* 0x00000003310a7223 */ /* 0x000fe2000000000a */
[----:B------:R-:W-:Y:S01]  /*69b0*/  SHF.L.U32 R3, R67, 0x10, RZ ;  /* 0x0000001043037819 */ /* 0x000fe200000006ff */
[C---:B------:R-:W-:Y:S01]  /*69c0*/  FFMA R15, R49.reuse, R0, R15 ;  /* 0x00000000310f7223 */ /* 0x040fe2000000000f */
[----:B------:R-:W-:Y:S01]  /*69d0*/  LOP3.LUT R0, R66, 0xffff0000, RZ, 0xc0, !PT ;  /* 0xffff000042007812 */ /* 0x000fe200078ec0ff */
[----:B------:R-:W-:Y:S01]  /*69e0*/  FFMA R12, R49, R2, R12 ;  /* 0x00000002310c7223 */ /* 0x000fe2000000000c */
[C---:B------:R-:W-:Y:S01]  /*69f0*/  SHF.L.U32 R2, R72.reuse, 0x10, RZ ;  /* 0x0000001048027819 */ /* 0x040fe200000006ff */
[----:B------:R-:W-:Y:S01]  /*6a00*/  FMUL R19, R47, R19 ;  /* 0x000000132f137220 */ /* 0x000fe20000400000 */
[----:B------:R-:W-:Y:S01]  /*6a10*/  F2FP.BF16.F32.PACK_AB R54, R5, R4 ;  /* 0x000000040536723e */ /* 0x000fe200000010ff */
[----:B------:R-:W-:Y:S01]  /*6a20*/  FFMA R13, R49, R0, R13 ;  /* 0x00000000310d7223 */ /* 0x000fe2000000000d */
[----:B------:R-:W-:Y:S01]  /*6a30*/  LOP3.LUT R0, R67, 0xffff0000, RZ, 0xc0, !PT ;  /* 0xffff000043007812 */ /* 0x000fe200078ec0ff */
[----:B------:R-:W-:Y:S01]  /*6a40*/  FFMA R14, R49, R3, R14 ;  /* 0x00000003310e7223 */ /* 0x000fe2000000000e */
[----:B------:R-:W-:Y:S01]  /*6a50*/  LOP3.LUT R3, R72, 0xffff0000, RZ, 0xc0, !PT ;  /* 0xffff000048037812 */ /* 0x000fe200078ec0ff */
[----:B------:R-:W-:Y:S01]  /*6a60*/  FMUL R23, R47, R23 ;  /* 0x000000172f177220 */ /* 0x000fe20000400000 */
[----:B------:R-:W-:Y:S01]  /*6a70*/  F2FP.BF16.F32.PACK_AB R55, R11, R6 ;  /* 0x000000060b37723e */ /* 0x000fe200000010ff */
[----:B------:R-:W-:Y:S01]  /*6a80*/  FFMA R19, R49, R0, R19 ;  /* 0x0000000031137223 */ /* 0x000fe20000000013 */
[----:B------:R-:W-:Y:S01]  /*6a90*/  SHF.L.U32 R0, R73, 0x10, RZ ;  /* 0x0000001049007819 */ /* 0x000fe200000006ff */
[----:B------:R-:W-:Y:S01]  /*6aa0*/  FFMA R16, R49, R2, R16 ;  /* 0x0000000231107223 */ /* 0x000fe20000000010 */
[----:B------:R-:W-:Y:S01]  /*6ab0*/  LOP3.LUT R2, R73, 0xffff0000, RZ, 0xc0, !PT ;  /* 0xffff000049027812 */ /* 0x000fe200078ec0ff */
[----:B------:R-:W-:Y:S01]  /*6ac0*/  FFMA R17, R49, R3, R17 ;  /* 0x0000000331117223 */ /* 0x000fe20000000011 */
[----:B------:R-:W-:Y:S01]  /*6ad0*/  SHF.L.U32 R3, R75, 0x10, RZ ;  /* 0x000000104b037819 */ /* 0x000fe200000006ff */
[----:B------:R-:W-:Y:S01]  /*6ae0*/  FFMA R18, R49, R0, R18 ;  /* 0x0000000031127223 */ /* 0x000fe20000000012 */
[C---:B------:R-:W-:Y:S01]  /*6af0*/  SHF.L.U32 R0, R74.reuse, 0x10, RZ ;  /* 0x000000104a007819 */ /* 0x040fe200000006ff */
[----:B------:R1:W-:Y:S01]  /*6b00*/  STS.128 [R63], R52 ;  /* 0x000000343f007388 */ /* 0x0003e20000000c00 */
[----:B------:R-:W-:Y:S01]  /*6b10*/  F2FP.BF16.F32.PACK_AB R8, R9, R8 ;  /* 0x000000080908723e */ /* 0x000fe200000010ff */
[C---:B------:R-:W-:Y:S01]  /*6b20*/  FFMA R23, R49.reuse, R2, R23 ;  /* 0x0000000231177223 */ /* 0x040fe20000000017 */
[----:B------:R-:W-:Y:S01]  /*6b30*/  LOP3.LUT R2, R74, 0xffff0000, RZ, 0xc0, !PT ;  /* 0xffff00004a027812 */ /* 0x000fe200078ec0ff */
[----:B------:R-:W-:Y:S01]  /*6b40*/  FFMA R20, R49, R0, R20 ;  /* 0x0000000031147223 */ /* 0x000fe20000000014 */
[----:B------:R-:W-:Y:S01]  /*6b50*/  LOP3.LUT R0, R75, 0xffff0000, RZ, 0xc0, !PT ;  /* 0xffff00004b007812 */ /* 0x000fe200078ec0ff */
[----:B------:R-:W-:Y:S01]  /*6b60*/  FMUL R27, R47, R27 ;  /* 0x0000001b2f1b7220 */ /* 0x000fe20000400000 */
[----:B------:R-:W-:Y:S01]  /*6b70*/  F2FP.BF16.F32.PACK_AB R9, R15, R10 ;  /* 0x0000000a0f09723e */ /* 0x000fe200000010ff */
[C---:B------:R-:W-:Y:S01]  /*6b80*/  FFMA R21, R49.reuse, R2, R21 ;  /* 0x0000000231157223 */ /* 0x040fe20000000015 */
[C---:B------:R-:W-:Y:S01]  /*6b90*/  FFMA R22, R49.reuse, R3, R22 ;  /* 0x0000000331167223 */ /* 0x040fe20000000016 */
[----:B------:R-:W-:Y:S01]  /*6ba0*/  FFMA R27, R49, R0, R27 ;  /* 0x00000000311b7223 */ /* 0x000fe2000000001b */
[C---:B------:R-:W-:Y:S01]  /*6bb0*/  SHF.L.U32 R2, R80.reuse, 0x10, RZ ;  /* 0x0000001050027819 */ /* 0x040fe200000006ff */
[C---:B------:R-:W-:Y:S01]  /*6bc0*/  FMUL R31, R47.reuse, R31 ;  /* 0x0000001f2f1f7220 */ /* 0x040fe20000400000 */
[----:B------:R-:W-:Y:S01]  /*6bd0*/  LOP3.LUT R0, R80, 0xffff0000, RZ, 0xc0, !PT ;  /* 0xffff000050007812 */ /* 0x000fe200078ec0ff */
[----:B------:R-:W-:Y:S01]  /*6be0*/  FMUL R35, R47, R35 ;  /* 0x000000232f237220 */ /* 0x000fe20000400000 */
[----:B------:R-:W-:Y:S01]  /*6bf0*/  SHF.L.U32 R3, R81, 0x10, RZ ;  /* 0x0000001051037819 */ /* 0x000fe200000006ff */
[----:B------:R-:W-:Y:S01]  /*6c00*/  FFMA R24, R49, R2, R24 ;  /* 0x0000000231187223 */ /* 0x000fe20000000018 */
[----:B------:R-:W-:Y:S01]  /*6c10*/  F2FP.BF16.F32.PACK_AB R10, R13, R12 ;  /* 0x0000000c0d0a723e */ /* 0x000fe200000010ff */
[----:B------:R-:W-:Y:S01]  /*6c20*/  FFMA R25, R49, R0, R25 ;  /* 0x0000000031197223 */ /* 0x000fe20000000019 */
[----:B------:R-:W-:Y:S01]  /*6c30*/  F2FP.BF16.F32.PACK_AB R11, R19, R14 ;  /* 0x0000000e130b723e */ /* 0x000fe200000010ff */
[----:B------:R-:W-:Y:S01]  /*6c40*/  FFMA R26, R49, R3, R26 ;  /* 0x00000003311a7223 */ /* 0x000fe2000000001a */
[----:B------:R-:W-:Y:S02]  /*6c50*/  LOP3.LUT R0, R81, 0xffff0000, RZ, 0xc0, !PT ;  /* 0xffff000051007812 */ /* 0x000fe400078ec0ff */
[C---:B------:R-:W-:Y:S01]  /*6c60*/  SHF.L.U32 R2, R82.reuse, 0x10, RZ ;  /* 0x0000001052027819 */ /* 0x040fe200000006ff */
[----:B------:R1:W-:Y:S01]  /*6c70*/  STS.128 [R62+0x10], R8 ;  /* 0x000010083e007388 */ /* 0x0003e20000000c00 */
[----:B------:R-:W-:Y:S01]  /*6c80*/  LOP3.LUT R3, R82, 0xffff0000, RZ, 0xc0, !PT ;  /* 0xffff000052037812 */ /* 0x000fe200078ec0ff */
[----:B------:R-:W-:Y:S01]  /*6c90*/  FFMA R31, R49, R0, R31 ;  /* 0x00000000311f7223 */ /* 0x000fe2000000001f */
[----:B------:R-:W-:Y:S01]  /*6ca0*/  SHF.L.U32 R4, R83, 0x10, RZ ;  /* 0x0000001053047819 */ /* 0x000fe200000006ff */
[----:B------:R-:W-:Y:S01]  /*6cb0*/  FFMA R28, R49, R2, R28 ;  /* 0x00000002311c7223 */ /* 0x000fe2000000001c */
[----:B------:R-:W-:Y:S01]  /*6cc0*/  F2FP.BF16.F32.PACK_AB R16, R17, R16 ;  /* 0x000000101110723e */ /* 0x000fe200000010ff */
[----:B------:R-:W-:Y:S01]  /*6cd0*/  FFMA R29, R49, R3, R29 ;  /* 0x00000003311d7223 */ /* 0x000fe2000000001d */
[----:B------:R-:W-:Y:S01]  /*6ce0*/  LOP3.LUT R5, R83, 0xffff0000, RZ, 0xc0, !PT ;  /* 0xffff000053057812 */ /* 0x000fe200078ec0ff */
[----:B------:R-:W-:Y:S01]  /*6cf0*/  FFMA R30, R49, R4, R30 ;  /* 0x00000004311e7223 */ /* 0x000fe2000000001e */
[----:B------:R-:W-:Y:S02]  /*6d00*/  F2FP.BF16.F32.PACK_AB R17, R23, R18 ;  /* 0x000000121711723e */ /* 0x000fe400000010ff */
[----:B------:R-:W-:Y:S01]  /*6d10*/  F2FP.BF16.F32.PACK_AB R18, R21, R20 ;  /* 0x000000141512723e */ /* 0x000fe200000010ff */
[----:B------:R-:W-:Y:S01]  /*6d20*/  FFMA R35, R49, R5, R35 ;  /* 0x0000000531237223 */ /* 0x000fe20000000023 */
[----:B------:R-:W-:Y:S02]  /*6d30*/  F2FP.BF16.F32.PACK_AB R19, R27, R22 ;  /* 0x000000161b13723e */ /* 0x000fe400000010ff */
[----:B------:R-:W-:Y:S02]  /*6d40*/  F2FP.BF16.F32.PACK_AB R24, R25, R24 ;  /* 0x000000181918723e */ /* 0x000fe400000010ff */
[----:B------:R-:W-:Y:S01]  /*6d50*/  F2FP.BF16.F32.PACK_AB R25, R31, R26 ;  /* 0x0000001a1f19723e */ /* 0x000fe200000010ff */
[----:B------:R1:W-:Y:S01]  /*6d60*/  STS.128 [R61+0x20], R16 ;  /* 0x000020103d007388 */ /* 0x0003e20000000c00 */
[----:B------:R-:W-:Y:S02]  /*6d70*/  F2FP.BF16.F32.PACK_AB R26, R29, R28 ;  /* 0x0000001c1d1a723e */ /* 0x000fe400000010ff */
[----:B------:R-:W-:Y:S05]  /*6d80*/  F2FP.BF16.F32.PACK_AB R27, R35, R30 ;  /* 0x0000001e231b723e */ /* 0x000fea00000010ff */
[----:B------:R1:W-:Y:S01]  /*6d90*/  STS.128 [R60+0x10], R24 ;  /* 0x000010183c007388 */ /* 0x0003e20000000c00 */
[----:B------:R-:W-:Y:S01]  /*6da0*/  @!PT LDS RZ, [RZ] ;  /* 0x00000000fffff984 */ /* 0x000fe20000000800 */
[----:B------:R-:W-:Y:S01]  /*6db0*/  @!PT LDS RZ, [RZ] ;  /* 0x00000000fffff984 */ /* 0x000fe20000000800 */
[----:B------:R-:W-:Y:S01]  /*6dc0*/  @!PT LDS RZ, [RZ] ;  /* 0x00000000fffff984 */ /* 0x000fe20000000800 */
[----:B------:R-:W-:Y:S01]  /*6dd0*/  @!PT LDS RZ, [RZ] ;  /* 0x00000000fffff984 */ /* 0x000fe20000000800 */
[----:B------:R2:W-:Y:S07]  /*6de0*/  MEMBAR.ALL.CTA ;  /* 0x0000000000007992 */ /* 0x0005ee0000008000 */
[----:B--2---:R-:W2:Y:S02]  /*6df0*/  FENCE.VIEW.ASYNC.S ;  /* 0x00000000000073c6 */ /* 0x004ea40000000000 */
[----:B--2---:R-:W-:Y:S06]  /*6e00*/  BAR.SYNC.DEFER_BLOCKING 0x1, 0x80 ;  /* 0x0042000000007b1d */ /* 0x004fec0000010000 */
[----:B------:R-:W-:Y:S05]  /*6e10*/  @P0 BRA `(.L_x_114) ;  /* 0x00000000001c0947 */ /* 0x000fea0003800000 */
[----:B------:R-:W-:Y:S01]  /*6e20*/  R2UR UR4, R68 ;  /* 0x00000000440472ca */ /* 0x000fe200000e0000 */
[----:B------:R-:W-:Y:S01]  /*6e30*/  UIADD3 UR6, UP0, UPT, UR54, 0x680, URZ ;  /* 0x0000068036067890 */ /* 0x000fe2000ff1e0ff */
[----:B------:R-:W-:Y:S03]  /*6e40*/  UMOV UR43, UR36 ;  /* 0x00000024002b7c82 */ /* 0x000fe60008000000 */
[----:B------:R-:W-:Y:S08]  /*6e50*/  UIADD3.X UR7, UPT, UPT, URZ, UR55, URZ, UP0, !UPT ;  /* 0x00000037ff077290 */ /* 0x000ff000087fe4ff */
[----:B------:R-:W-:Y:S09]  /*6e60*/  UIADD3 UR40, UPT, UPT, UR48, 0x200, UR4 ;  /* 0x0000020030287890 */ /* 0x000ff2000fffe004 */
[----:B------:R2:W-:Y:S02]  /*6e70*/  UTMASTG.3D [UR40], [UR6] ;  /* 0x00000028060073b5 */ /* 0x0005e40008010000 */
[----:B--2---:R0:W-:Y:S02]  /*6e80*/  UTMACMDFLUSH ;  /* 0x00000000000079b7 */ /* 0x0041e40000000000 */
.L_x_114:
[----:B------:R-:W-:Y:S05]  /*6e90*/  BSYNC.RECONVERGENT B0 ;  /* 0x0000000000007941 */ /* 0x000fea0003800200 */
.L_x_113:
[----:B------:R-:W-:Y:S01]  /*6ea0*/  UIADD3 UR40, UPT, UPT, UR56, 0x1, URZ ;  /* 0x0000000138287890 */ /* 0x000fe2000fffe0ff */
[----:B------:R-:W-:Y:S03]  /*6eb0*/  BSSY.RECONVERGENT B0, `(.L_x_115) ;  /* 0x0000005000007945 */ /* 0x000fe60003800200 */
[----:B------:R-:W-:Y:S04]  /*6ec0*/  UISETP.NE.AND UP0, UPT, UR40, 0x3, UPT ;  /* 0x000000032800788c */ /* 0x000fe8000bf05270 */
[----:B------:R-:W-:Y:S01]  /*6ed0*/  USEL UR43, UR40, URZ, UP0 ;  /* 0x000000ff282b7287 */ /* 0x000fe20008000000 */
[----:B------:R-:W-:Y:S11]  /*6ee0*/  @P0 BRA `(.L_x_116) ;  /* 0x0000000000040947 */ /* 0x000ff60003800000 */
[----:B------:R-:W-:Y:S04]  /*6ef0*/  DEPBAR.LE SB0, 0x1 ;  /* 0x000080400000791a */ /* 0x000fe80000000000 */
.L_x_116:
[----:B------:R-:W-:Y:S05]  /*6f00*/  BSYNC.RECONVERGENT B0 ;  /* 0x0000000000007941 */ /* 0x000fea0003800200 */
.L_x_115:
[----:B------:R-:W-:Y:S01]  /*6f10*/  BAR.SYNC.DEFER_BLOCKING 0x1, 0x80 ;  /* 0x0042000000007b1d */ /* 0x000fe20000010000 */
[----:B------:R-:W-:Y:S01]  /*6f20*/  ISETP.NE.AND P1, PT, R109, RZ, PT ;  /* 0x000000ff6d00720c */ /* 0x000fe20003f25270 */
[----:B------:R-:W-:Y:S01]  /*6f30*/  UISETP.NE.AND UP0, UPT, UR50, URZ, UPT ;  /* 0x000000ff3200728c */ /* 0x000fe2000bf05270 */
[----:B------:R-:W-:Y:S11]  /*6f40*/  LEA R2, R69, UR48, 0x3 ;  /* 0x0000003045027c11 */ /* 0x000ff6000f8e18ff */
[----:B------:R-:W-:Y:S01]  /*6f50*/  @P1 SHF.L.U32 R3, R71, 0x1f, RZ ;  /* 0x0000001f47031819 */ /* 0x000fe200000006ff */
[----:B------:R-:W-:Y:S06]  /*6f60*/  BRA.U !UP0, `(.L_x_117) ;  /* 0x0000000108247547 */ /* 0x000fec000b800000 */
[----:B------:R-:W-:Y:S01]  /*6f70*/  IMAD.U32 R4, RZ, RZ, UR49 ;  /* 0x00000031ff047e24 */ /* 0x000fe2000f8e00ff */
[----:B------:R-:W-:Y:S01]  /*6f80*/  MOV R0, UR37 ;  /* 0x0000002500007c02 */ /* 0x000fe20008000f00 */
[----:B------:R-:W-:Y:S03]  /*6f90*/  UIADD3 UR49, UPT, UPT, UR49, 0x1, URZ ;  /* 0x0000000131317890 */ /* 0x000fe6000fffe0ff */
[----:B------:R-:W-:Y:S01]  /*6fa0*/  @P1 LEA R4, R4, UR48, 0x3 ;  /* 0x0000003004041c11 */ /* 0x000fe2000f8e18ff */
[----:B------:R-:W-:Y:S04]  /*6fb0*/  UISETP.NE.AND UP0, UPT, UR49, 0x3, UPT ;  /* 0x000000033100788c */ /* 0x000fe8000bf05270 */
[----:B------:R-:W-:Y:S01]  /*6fc0*/  @P1 VIADD R4, R4, 0x68 ;  /* 0x0000006804041836 */ /* 0x000fe20000000000 */
[----:B------:R-:W-:Y:S04]  /*6fd0*/  USEL UR49, UR49, URZ, UP0 ;  /* 0x000000ff31317287 */ /* 0x000fe80008000000 */
[----:B------:R-:W-:Y:S04]  /*6fe0*/  @P1 PRMT R0, R0, 0x654, R4 ;  /* 0x0000065400001816 */ /* 0x000fe80000000004 */
[----:B------:R2:W-:Y:S04]  /*6ff0*/  @P1 SYNCS.ARRIVE.TRANS64.RED.A1T0 RZ, [R0+URZ], RZ ;  /* 0x000000ff00ff19a7 */ /* 0x0005e800081004ff */
.L_x_117:
[----:B------:R-:W4:Y:S01]  /*7000*/  @P1 SYNCS.PHASECHK.TRANS64.TRYWAIT P0, [R2+URZ+0x50], R3 ;  /* 0x00005003020015a7 */ /* 0x000f2200080011ff */
[----:B------:R-:W-:Y:S01]  /*7010*/  BSSY B1, `(.L_x_118) ;  /* 0x0000015000017945 */ /* 0x000fe20003800000 */
[----:B----4-:R-:W-:Y:S03]  /*7020*/  @P1 SEL R70, RZ, 0x1, !P0 ;  /* 0x00000001ff461807 */ /* 0x010fe60004000000 */
[----:B------:R-:W-:Y:S05]  /*7030*/  @!P1 BRA `(.L_x_119) ;  /* 0x0000000000489947 */ /* 0x000fea0003800000 */
[----:B------:R-:W-:Y:S01]  /*7040*/  ISETP.NE.AND P1, PT, R76, RZ, PT ;  /* 0x000000ff4c00720c */ /* 0x000fe20003f25270 */
[----:B------:R-:W-:Y:S01]  /*7050*/  BSSY B0, `(.L_x_120) ;  /* 0x000000a000007945 */ /* 0x000fe20003800000 */
[----:B------:R-:W-:Y:S11]  /*7060*/  ISETP.NE.AND P0, PT, R70, RZ, PT ;  /* 0x000000ff4600720c */ /* 0x000ff60003f05270 */
[----:B------:R-:W-:Y:S04]  /*7070*/  @P1 IMAD R69, R69, 0x2000, R103 ;  /* 0x0000200045451824 */ /* 0x000fe800078e0267 */
[----:B------:R-:W-:Y:S01]  /*7080*/  @P1 IMAD.IADD R4, R111, 0x1, R69 ;  /* 0x000000016f041824 */ /* 0x000fe200078e0245 */
[----:B------:R-:W-:Y:S03]  /*7090*/  @P1 IADD3 R3, PT, PT, R110, R69, RZ ;  /* 0x000000456e031210 */ /* 0x000fe60007ffe0ff */
[----:B--2---:R-:W-:Y:S01]  /*70a0*/  @P1 IMAD.IADD R0, R102, 0x1, R4 ;  /* 0x0000000166001824 */ /* 0x004fe200078e0204 */
[----:B------:R-:W-:Y:S06]  /*70b0*/  @P0 BRA `(.L_x_121) ;  /* 0x00000000000c0947 */ /* 0x000fec0003800000 */
[----:B------:R-:W-:Y:S04]  /*70c0*/  SHF.L.U32 R71, R71, 0x1f, RZ ;  /* 0x0000001f47477819 */ /* 0x000fe800000006ff */
[----:B------:R-:W2:Y:S02]  /*70d0*/  SYNCS.PHASECHK.TRANS64.TRYWAIT P0, [R2+URZ+0x50], R71 ;  /* 0x00005047020075a7 */ /* 0x000ea400080011ff */
[----:B--2---:R-:W-:Y:S05]  /*70e0*/  @!P0 BRA `(.L_x_122) ;  /* 0x00000018008c8947 */ /* 0x004fea0003800000 */
.L_x_121:
[----:B------:R-:W-:Y:S05]  /*70f0*/  BSYNC B0 ;  /* 0x0000000000007941 */ /* 0x000fea0003800000 */
.L_x_120:
[----:B------:R-:W-:Y:S11]  /*7100*/  ISETP.NE.AND P0, PT, R76, RZ, PT ;  /* 0x000000ff4c00720c */ /* 0x000ff60003f05270 */
[----:B------:R-:W-:Y:S02]  /*7110*/  @!UPT UIADD3 URZ, UPT, UPT, URZ, URZ, URZ ;  /* 0x000000fffffff290 */ /* 0x000fe4000fffe0ff */
[----:B------:R4:W1:Y:S04]  /*7120*/  @P0 LDS.128 R56, [R69] ;  /* 0x0000000045380984 */ /* 0x0008680000000c00 */
[----:B------:R4:W1:Y:S04]  /*7130*/  @P0 LDS.128 R72, [R3+0x20] ;  /* 0x0000200003480984 */ /* 0x0008680000000c00 */
[----:B------:R4:W1:Y:S04]  /*7140*/  @P0 LDS.128 R64, [R4+0x10] ;  /* 0x0000100004400984 */ /* 0x0008680000000c00 */
[----:B------:R4:W1:Y:S02]  /*7150*/  @P0 LDS.128 R80, [R0+0x10] ;  /* 0x0000100000500984 */ /* 0x0008640000000c00 */
.L_x_119:
[----:B------:R-:W-:Y:S05]  /*7160*/  BSYNC B1 ;  /* 0x0000000000017941 */ /* 0x000fea0003800000 */
.L_x_118:
[----:B--2-4-:R-:W-:Y:S05]  /*7170*/  VIADD R0, R48, 0x20 ;  /* 0x0000002030007836 */ /* 0x014fea0000000000 */
[----:B------:R-:W-:Y:S04]  /*7180*/  SHF.R.U32.HI R0, RZ, 0x15, R0 ;  /* 0x00000015ff007819 */ /* 0x000fe80000011600 */
[----:B------:R-:W-:Y:S11]  /*7190*/  LOP3.LUT P0, RZ, R0, 0x3, R96, 0x48, !PT ;  /* 0x0000000300ff7812 */ /* 0x000ff60007804860 */
[----:B------:R-:W-:Y:S02]  /*71a0*/  @!UPT UIADD3 URZ, UPT, UPT, URZ, URZ, URZ ;  /* 0x000000fffffff290 */ /* 0x000fe4000fffe0ff */
[----:B------:R-:W-:Y:S05]  /*71b0*/  @!P0 BRA `(.L_x_123) ;  /* 0x0000000000408947 */ /* 0x000fea0003800000 */
[----:B------:R-:W2:Y:S01]  /*71c0*/  LDCU.64 UR8, c[0x4][0x70] ;  /* 0x01000e00ff0877ac */ /* 0x000ea20008000a00 */
[----:B------:R-:W-:Y:S01]  /*71d0*/  MOV R3, 0x0 ;  /* 0x0000000000037802 */ /* 0x000fe20000000f00 */
[----:B------:R-:W-:Y:S02]  /*71e0*/  HFMA2 R12, -RZ, RZ, 0, 5.9604644775390625e-08 ;  /* 0x00000001ff0c7431 */ /* 0x000fe400000001ff */
[----:B-1----:R-:W-:Y:S02]  /*71f0*/  IMAD.MOV.U32 R8, RZ, RZ, 0x192 ;  /* 0x00000192ff087424 */ /* 0x002fe400078e00ff */
[----:B------:R-:W-:Y:S01]  /*7200*/  IMAD.MOV.U32 R13, RZ, RZ, RZ ;  /* 0x000000ffff0d7224 */ /* 0x000fe200078e00ff */
[----:B------:R-:W1:Y:S01]  /*7210*/  LDCU.64 UR6, c[0x4][0x78] ;  /* 0x01000f00ff0677ac */ /* 0x000e620008000a00 */
[----:B------:R-:W4:Y:S01]  /*7220*/  LDC.64 R2, c[0x4][R3] ;  /* 0x0100000003027b82 */ /* 0x000f220000000a00 */
[----:B------:R-:W5:Y:S01]  /*7230*/  LDCU.64 UR4, c[0x4][0x10] ;  /* 0x01000200ff0477ac */ /* 0x000f620008000a00 */
[----:B--2---:R-:W-:Y:S01]  /*7240*/  MOV R5, UR9 ;  /* 0x0000000900057c02 */ /* 0x004fe20008000f00 */
[----:B------:R-:W-:Y:S01]  /*7250*/  IMAD.U32 R4, RZ, RZ, UR8 ;  /* 0x00000008ff047e24 */ /* 0x000fe2000f8e00ff */
[----:B-1----:R-:W-:Y:S01]  /*7260*/  MOV R7, UR7 ;  /* 0x0000000700077c02 */ /* 0x002fe20008000f00 */
[----:B------:R-:W-:Y:S01]  /*7270*/  IMAD.U32 R6, RZ, RZ, UR6 ;  /* 0x00000006ff067e24 */ /* 0x000fe2000f8e00ff */
[----:B-----5:R-:W-:Y:S01]  /*7280*/  MOV R11, UR5 ;  /* 0x00000005000b7c02 */ /* 0x020fe20008000f00 */
[----:B------:R-:W-:Y:S02]  /*7290*/  IMAD.U32 R10, RZ, RZ, UR4 ;  /* 0x00000004ff0a7e24 */ /* 0x000fe4000f8e00ff */
[----:B------:R-:W-:Y:S07]  /*72a0*/  LEPC R20, `(.L_x_123) ;  /* 0x000000001014794e */ /* 0x000fee0000000000 */
[----:B---34-:R-:W-:Y:S05]  /*72b0*/  CALL.ABS.NOINC R2 ;  /* 0x0000000002007343 */ /* 0x018fea0003c00000 */
.L_x_123:
[----:B------:R-:W-:Y:S01]  /*72c0*/  ISETP.NE.AND P0, PT, R104, RZ, PT ;  /* 0x000000ff6800720c */ /* 0x000fe20003f05270 */
[----:B------:R-:W-:Y:S05]  /*72d0*/  WARPSYNC.ALL ;  /* 0x0000000000007948 */ /* 0x000fea0003800000 */
[----:B------:R-:W-:Y:S01]  /*72e0*/  R2UR UR4, R48 ;  /* 0x00000000300472ca */ /* 0x000fe200000e0000 */
[----:B------:R-:W-:Y:S01]  /*72f0*/  USHF.L.U32 UR8, UR43, 0xd, URZ ;  /* 0x0000000d2b087899 */ /* 0x000fe200080006ff */
[C---:B-1----:R-:W-:Y:S01]  /*7300*/  SHF.L.U32 R48, R56.reuse, 0x10, RZ ;  /* 0x0000001038307819 */ /* 0x042fe200000006ff */
[----:B------:R-:W-:Y:S01]  /*7310*/  BSSY.RECONVERGENT B0, `(.L_x_124) ;  /* 0x000008d000007945 */ /* 0x000fe20003800200 */
[----:B------:R-:W-:Y:S02]  /*7320*/  LOP3.LUT R50, R56, 0xffff0000, RZ, 0xc0, !PT ;  /* 0xffff000038327812 */ /* 0x000fe400078ec0ff */
[C---:B------:R-:W-:Y:S02]  /*7330*/  SHF.L.U32 R51, R57.reuse, 0x10, RZ ;  /* 0x0000001039337819 */ /* 0x040fe400000006ff */
[----:B------:R-:W-:Y:S02]  /*7340*/  LOP3.LUT R52, R57, 0xffff0000, RZ, 0xc0, !PT ;  /* 0xffff000039347812 */ /* 0x000fe400078ec0ff */
[C---:B------:R-:W-:Y:S02]  /*7350*/  SHF.L.U32 R53, R58.reuse, 0x10, RZ ;  /* 0x000000103a357819 */ /* 0x040fe400000006ff */
[----:B------:R-:W-:Y:S01]  /*7360*/  IADD3 R0, PT, PT, R103, UR8, RZ ;  /* 0x0000000867007c10 */ /* 0x000fe2000fffe0ff */
[----:B------:R-:W1:Y:S01]  /*7370*/  LDTM.x32 R4, tmem[UR4+0x20] ;  /* 0x00002004000479ee */ /* 0x000e6200082c0000 */
[----:B------:R-:W-:Y:S01]  /*7380*/  LOP3.LUT R54, R58, 0xffff0000, RZ, 0xc0, !PT ;  /* 0xffff00003a367812 */ /* 0x000fe200078ec0ff */
[----:B------:R-:W-:Y:S01]  /*7390*/  NOP ;  /* 0x0000000000007918 */ /* 0x000fe20000000000 */
[C---:B------:R-:W-:Y:S02]  /*73a0*/  SHF.L.U32 R55, R59.reuse, 0x10, RZ ;  /* 0x000000103b377819 */ /* 0x040fe400000006ff */
[----:B------:R-:W-:Y:S02]  /*73b0*/  LOP3.LUT R56, R59, 0xffff0000, RZ, 0xc0, !PT ;  /* 0xffff00003b387812 */ /* 0x000fe400078ec0ff */
[----:B------:R-:W-:Y:S02]  /*73c0*/  SHF.L.U32 R57, R64, 0x10, RZ ;  /* 0x0000001040397819 */ /* 0x000fe400000006ff */
[-C--:B------:R-:W-:Y:S02]  /*73d0*/  IADD3 R111, PT, PT, R111, R0.reuse, RZ ;  /* 0x000000006f6f7210 */ /* 0x080fe40007ffe0ff */
[----:B------:R-:W-:Y:S02]  /*73e0*/  IADD3 R110, PT, PT, R110, R0, RZ ;  /* 0x000000006e6e7210 */ /* 0x000fe40007ffe0ff */
[----:B------:R-:W-:Y:S02]  /*73f0*/  LOP3.LUT R58, R64, 0xffff0000, RZ, 0xc0, !PT ;  /* 0xffff0000403a7812 */ /* 0x000fe400078ec0ff */
[C---:B------:R-:W-:Y:S02]  /*7400*/  SHF.L.U32 R59, R65.reuse, 0x10, RZ ;  /* 0x00000010413b7819 */ /* 0x040fe400000006ff */
[----:B---3--:R-:W-:Y:S02]  /*7410*/  LOP3.LUT R60, R65, 0xffff0000, RZ, 0xc0, !PT ;  /* 0xffff0000413c7812 */ /* 0x008fe400078ec0ff */
[C---:B------:R-:W-:Y:S02]  /*7420*/  SHF.L.U32 R61, R66.reuse, 0x10, RZ ;  /* 0x00000010423d7819 */ /* 0x040fe400000006ff */
[----:B------:R-:W-:Y:S02]  /*7430*/  LOP3.LUT R62, R66, 0xffff0000, RZ, 0xc0, !PT ;  /* 0xffff0000423e7812 */ /* 0x000fe400078ec0ff */
[----:B------:R-:W-:Y:S01]  /*7440*/  SHF.L.U32 R63, R67, 0x10, RZ ;  /* 0x00000010433f7819 */ /* 0x000fe200000006ff */
[C---:B-1----:R-:W-:Y:S01]  /*7450*/  FMUL R4, R47.reuse, R4 ;  /* 0x000000042f047220 */ /* 0x042fe20000400000 */
[----:B------:R-:W-:Y:S01]  /*7460*/  IADD3 R106, PT, PT, R106, 0xd0, RZ ;  /* 0x000000d06a6a7810 */ /* 0x000fe20007ffe0ff */
[----:B------:R-:W-:Y:S01]  /*7470*/  FMUL R5, R47, R5 ;  /* 0x000000052f057220 */ /* 0x000fe20000400000 */
[----:B------:R-:W-:Y:S01]  /*7480*/  LOP3.LUT R64, R67, 0xffff0000, RZ, 0xc0, !PT ;  /* 0xffff000043407812 */ /* 0x000fe200078ec0ff */
[C---:B------:R-:W-:Y:S01]  /*7490*/  FMUL R6, R47.reuse, R6 ;  /* 0x000000062f067220 */ /* 0x040fe20000400000 */
[C---:B------:R-:W-:Y:S01]  /*74a0*/  SHF.L.U32 R65, R72.reuse, 0x10, RZ ;  /* 0x0000001048417819 */ /* 0x040fe200000006ff */
[----:B------:R-:W-:Y:S01]  /*74b0*/  FMUL R7, R47, R7 ;  /* 0x000000072f077220 */ /* 0x000fe20000400000 */
[----:B------:R-:W-:Y:S01]  /*74c0*/  LOP3.LUT R66, R72, 0xffff0000, RZ, 0xc0, !PT ;  /* 0xffff000048427812 */ /* 0x000fe200078ec0ff */
[----:B------:R-:W-:Y:S01]  /*74d0*/  FFMA R4, R49, R48, R4 ;  /* 0x0000003031047223 */ /* 0x000fe20000000004 */
[----:B------:R-:W-:Y:S01]  /*74e0*/  SHF.L.U32 R67, R73, 0x10, RZ ;  /* 0x0000001049437819 */ /* 0x000fe200000006ff */
[----:B------:R-:W-:Y:S01]  /*74f0*/  FMUL R8, R47, R8 ;  /* 0x000000082f087220 */ /* 0x000fe20000400000 */
[----:B------:R-:W-:Y:S01]  /*7500*/  LOP3.LUT R106, R106, 0xfefffff8, RZ, 0xc0, !PT ;  /* 0xfefffff86a6a7812 */ /* 0x000fe200078ec0ff */
[----:B------:R-:W-:Y:S01]  /*7510*/  FFMA R5, R49, R50, R5 ;  /* 0x0000003231057223 */ /* 0x000fe20000000005 */
[----:B------:R-:W-:Y:S01]  /*7520*/  LOP3.LUT R68, R73, 0xffff0000, RZ, 0xc0, !PT ;  /* 0xffff000049447812 */ /* 0x000fe200078ec0ff */
[----:B------:R-:W-:Y:S01]  /*7530*/  FMUL R9, R47, R9 ;  /* 0x000000092f097220 */ /* 0x000fe20000400000 */
[C---:B------:R-:W-:Y:S01]  /*7540*/  SHF.L.U32 R69, R74.reuse, 0x10, RZ ;  /* 0x000000104a457819 */ /* 0x040fe200000006ff */
[----:B------:R1:W-:Y:S01]  /*7550*/  SYNCS.ARRIVE.TRANS64.RED.A1T0 RZ, [R106+URZ], RZ ;  /* 0x000000ff6aff79a7 */ /* 0x0003e200081004ff */
[----:B------:R-:W-:Y:S01]  /*7560*/  F2FP.BF16.F32.PACK_AB R4, R5, R4 ;  /* 0x000000040504723e */ /* 0x000fe200000010ff */
[C---:B------:R-:W-:Y:S01]  /*7570*/  FFMA R6, R49.reuse, R51, R6 ;  /* 0x0000003331067223 */ /* 0x040fe20000000006 */
[C---:B------:R-:W-:Y:S01]  /*7580*/  FFMA R7, R49.reuse, R52, R7 ;  /* 0x0000003431077223 */ /* 0x040fe20000000007 */
[C---:B------:R-:W-:Y:S01]  /*7590*/  FFMA R8, R49.reuse, R53, R8 ;  /* 0x0000003531087223 */ /* 0x040fe20000000008 */
[----:B------:R-:W-:Y:S01]  /*75a0*/  LOP3.LUT R70, R74, 0xffff0000, RZ, 0xc0, !PT ;  /* 0xffff00004a467812 */ /* 0x000fe200078ec0ff */
[----:B------:R-:W-:Y:S01]  /*75b0*/  FFMA R9, R49, R54, R9 ;  /* 0x0000003631097223 */ /* 0x000fe20000000009 */
[----:B------:R-:W-:Y:S01]  /*75c0*/  FMUL R10, R47, R10 ;  /* 0x0000000a2f0a7220 */ /* 0x000fe20000400000 */
[----:B------:R-:W-:Y:S01]  /*75d0*/  F2FP.BF16.F32.PACK_AB R5, R7, R6 ;  /* 0x000000060705723e */ /* 0x000fe200000010ff */
[C---:B------:R-:W-:Y:S01]  /*75e0*/  FMUL R11, R47.reuse, R11 ;  /* 0x0000000b2f0b7220 */ /* 0x040fe20000400000 */
[----:B------:R-:W-:Y:S01]  /*75f0*/  FMUL R0, R47, R12 ;  /* 0x0000000c2f007220 */ /* 0x000fe20000400000 */
[----:B------:R-:W-:Y:S01]  /*7600*/  F2FP.BF16.F32.PACK_AB R6, R9, R8 ;  /* 0x000000080906723e */ /* 0x000fe200000010ff */
[C---:B------:R-:W-:Y:S01]  /*7610*/  FFMA R10, R49.reuse, R55, R10 ;  /* 0x00000037310a7223 */ /* 0x040fe2000000000a */
[----:B------:R-:W-:Y:S01]  /*7620*/  FFMA R11, R49, R56, R11 ;  /* 0x00000038310b7223 */ /* 0x000fe2000000000b */
[----:B------:R-:W-:Y:S01]  /*7630*/  SHF.L.U32 R71, R75, 0x10, RZ ;  /* 0x000000104b477819 */ /* 0x000fe200000006ff */
[----:B------:R-:W-:Y:S01]  /*7640*/  FFMA R0, R49, R57, R0 ;  /* 0x0000003931007223 */ /* 0x000fe20000000000 */
[----:B------:R-:W-:Y:S01]  /*7650*/  FMUL R2, R47, R13 ;  /* 0x0000000d2f027220 */ /* 0x000fe20000400000 */
[----:B------:R-:W-:Y:S01]  /*7660*/  LOP3.LUT R72, R75, 0xffff0000, RZ, 0xc0, !PT ;  /* 0xffff00004b487812 */ /* 0x000fe200078ec0ff */
[----:B------:R-:W-:Y:S01]  /*7670*/  FMUL R3, R47, R14 ;  /* 0x0000000e2f037220 */ /* 0x000fe20000400000 */
[----:B------:R-:W-:Y:S01]  /*7680*/  F2FP.BF16.F32.PACK_AB R7, R11, R10 ;  /* 0x0000000a0b07723e */ /* 0x000fe200000010ff */
[----:B------:R-:W-:Y:S01]  /*7690*/  FFMA R2, R49, R58, R2 ;  /* 0x0000003a31027223 */ /* 0x000fe20000000002 */
[C---:B------:R-:W-:Y:S01]  /*76a0*/  FMUL R15, R47.reuse, R15 ;  /* 0x0000000f2f0f7220 */ /* 0x040fe20000400000 */
[C---:B------:R-:W-:Y:S01]  /*76b0*/  FMUL R12, R47.reuse, R16 ;  /* 0x000000102f0c7220 */ /* 0x040fe20000400000 */
[----:B------:R-:W-:Y:S01]  /*76c0*/  FMUL R13, R47, R17 ;  /* 0x000000112f0d7220 */ /* 0x000fe20000400000 */
[----:B------:R1:W-:Y:S01]  /*76d0*/  STS.128 [R103+UR8], R4 ;  /* 0x0000000467007988 */ /* 0x0003e20008000c08 */
[C---:B------:R-:W-:Y:S01]  /*76e0*/  SHF.L.U32 R73, R80.reuse, 0x10, RZ ;  /* 0x0000001050497819 */ /* 0x040fe200000006ff */
[C---:B------:R-:W-:Y:S01]  /*76f0*/  FFMA R3, R49.reuse, R59, R3 ;  /* 0x0000003b31037223 */ /* 0x040fe20000000003 */
[----:B------:R-:W-:Y:S01]  /*7700*/  LOP3.LUT R74, R80, 0xffff0000, RZ, 0xc0, !PT ;  /* 0xffff0000504a7812 */ /* 0x000fe200078ec0ff */
[C---:B------:R-:W-:Y:S01]  /*7710*/  FFMA R15, R49.reuse, R60, R15 ;  /* 0x0000003c310f7223 */ /* 0x040fe2000000000f */
[----:B------:R-:W-:Y:S01]  /*7720*/  F2FP.BF16.F32.PACK_AB R8, R2, R0 ;  /* 0x000000000208723e */ /* 0x000fe200000010ff */
[C---:B------:R-:W-:Y:S01]  /*7730*/  FFMA R12, R49.reuse, R61, R12 ;  /* 0x0000003d310c7223 */ /* 0x040fe2000000000c */
[----:B------:R-:W-:Y:S01]  /*7740*/  IADD3 R0, PT, PT, R102, R111, RZ ;  /* 0x0000006f66007210 */ /* 0x000fe20007ffe0ff */
[----:B------:R-:W-:Y:S01]  /*7750*/  FFMA R13, R49, R62, R13 ;  /* 0x0000003e310d7223 */ /* 0x000fe2000000000d */
[----:B------:R-:W-:Y:S01]  /*7760*/  F2FP.BF16.F32.PACK_AB R9, R15, R3 ;  /* 0x000000030f09723e */ /* 0x000fe200000010ff */
[C---:B------:R-:W-:Y:S01]  /*7770*/  FMUL R14, R47.reuse, R18 ;  /* 0x000000122f0e7220 */ /* 0x040fe20000400000 */
[C---:B------:R-:W-:Y:S01]  /*7780*/  FMUL R19, R47.reuse, R19 ;  /* 0x000000132f137220 */ /* 0x040fe20000400000 */
[C---:B------:R-:W-:Y:S01]  /*7790*/  FMUL R16, R47.reuse, R20 ;  /* 0x000000142f107220 */ /* 0x040fe20000400000 */
[----:B------:R-:W-:Y:S01]  /*77a0*/  FMUL R17, R47, R21 ;  /* 0x000000152f117220 */ /* 0x000fe20000400000 */
[----:B------:R-:W-:Y:S01]  /*77b0*/  FFMA R14, R49, R63, R14 ;  /* 0x0000003f310e7223 */ /* 0x000fe2000000000e */
        /* <DEDUP_REMOVED lines=11> */
[----:B------:R-:W-:Y:S01]  /*7870*/  F2FP.BF16.F32.PACK_AB R10, R13, R12 ;  /* 0x0000000c0d0a723e */ /* 0x000fe200000010ff */
[----:B------:R-:W-:Y:S01]  /*7880*/  FFMA R20, R49, R69, R20 ;  /* 0x0000004531147223 */ /* 0x000fe20000000014 */
[----:B------:R-:W-:Y:S01]  /*7890*/  F2FP.BF16.F32.PACK_AB R11, R19, R14 ;  /* 0x0000000e130b723e */ /* 0x000fe200000010ff */
[----:B------:R-:W-:Y:S01]  /*78a0*/  FMUL R24, R47, R28 ;  /* 0x0000001c2f187220 */ /* 0x000fe20000400000 */
[----:B------:R-:W-:Y:S01]  /*78b0*/  FFMA R21, R49, R70, R21 ;  /* 0x0000004631157223 */ /* 0x000fe20000000015 */
[----:B------:R-:W-:Y:S01]  /*78c0*/  SHF.L.U32 R75, R81, 0x10, RZ ;  /* 0x00000010514b7819 */ /* 0x000fe200000006ff */
[----:B------:R-:W-:Y:S01]  /*78d0*/  FMUL R25, R47, R29 ;  /* 0x0000001d2f197220 */ /* 0x000fe20000400000 */
[----:B------:R1:W-:Y:S01]  /*78e0*/  STS.128 [R111+0x10], R8 ;  /* 0x000010086f007388 */ /* 0x0003e20000000c00 */
[----:B------:R-:W-:Y:S01]  /*78f0*/  FFMA R22, R49, R71, R22 ;  /* 0x0000004731167223 */ /* 0x000fe20000000016 */
[----:B------:R-:W-:Y:S01]  /*7900*/  LOP3.LUT R76, R81, 0xffff0000, RZ, 0xc0, !PT ;  /* 0xffff0000514c7812 */ /* 0x000fe200078ec0ff */
[----:B------:R-:W-:Y:S01]  /*7910*/  FMUL R26, R47, R30 ;  /* 0x0000001e2f1a7220 */ /* 0x000fe20000400000 */
[----:B------:R-:W-:Y:S01]  /*7920*/  FFMA R27, R49, R72, R27 ;  /* 0x00000048311b7223 */ /* 0x000fe2000000001b */
[C---:B------:R-:W-:Y:S01]  /*7930*/  SHF.L.U32 R77, R82.reuse, 0x10, RZ ;  /* 0x00000010524d7819 */ /* 0x040fe200000006ff */
[----:B------:R-:W-:Y:S01]  /*7940*/  FMUL R31, R47, R31 ;  /* 0x0000001f2f1f7220 */ /* 0x000fe20000400000 */
[----:B------:R-:W-:Y:S01]  /*7950*/  FFMA R24, R49, R73, R24 ;  /* 0x0000004931187223 */ /* 0x000fe20000000018 */
[----:B------:R-:W-:Y:S01]  /*7960*/  LOP3.LUT R78, R82, 0xffff0000, RZ, 0xc0, !PT ;  /* 0xffff0000524e7812 */ /* 0x000fe200078ec0ff */
[----:B------:R-:W-:Y:S01]  /*7970*/  FMUL R28, R47, R32 ;  /* 0x000000202f1c7220 */ /* 0x000fe20000400000 */
[----:B------:R-:W-:Y:S01]  /*7980*/  FFMA R25, R49, R74, R25 ;  /* 0x0000004a31197223 */ /* 0x000fe20000000019 */
[----:B------:R-:W-:Y:S01]  /*7990*/  SHF.L.U32 R79, R83, 0x10, RZ ;  /* 0x00000010534f7819 */ /* 0x000fe200000006ff */
[----:B------:R-:W-:Y:S01]  /*79a0*/  FMUL R29, R47, R33 ;  /* 0x000000212f1d7220 */ /* 0x000fe20000400000 */
[----:B------:R-:W-:Y:S01]  /*79b0*/  F2FP.BF16.F32.PACK_AB R16, R17, R16 ;  /* 0x000000101110723e */ /* 0x000fe200000010ff */
[----:B------:R-:W-:Y:S01]  /*79c0*/  FFMA R26, R49, R75, R26 ;  /* 0x0000004b311a7223 */ /* 0x000fe2000000001a */
[----:B------:R-:W-:Y:S01]  /*79d0*/  LOP3.LUT R80, R83, 0xffff0000, RZ, 0xc0, !PT ;  /* 0xffff000053507812 */ /* 0x000fe200078ec0ff */
[----:B------:R-:W-:Y:S01]  /*79e0*/  FMUL R30, R47, R34 ;  /* 0x000000222f1e7220 */ /* 0x000fe20000400000 */
[----:B------:R-:W-:Y:S01]  /*79f0*/  F2FP.BF16.F32.PACK_AB R17, R23, R18 ;  /* 0x000000121711723e */ /* 0x000fe200000010ff */
[----:B------:R-:W-:Y:S01]  /*7a00*/  FFMA R31, R49, R76, R31 ;  /* 0x0000004c311f7223 */ /* 0x000fe2000000001f */
[----:B------:R-:W-:Y:S01]  /*7a10*/  FMUL R35, R47, R35 ;  /* 0x000000232f237220 */ /* 0x000fe20000400000 */
[----:B------:R-:W-:Y:S01]  /*7a20*/  F2FP.BF16.F32.PACK_AB R18, R21, R20 ;  /* 0x000000141512723e */ /* 0x000fe200000010ff */
[----:B------:R-:W-:Y:S01]  /*7a30*/  FFMA R28, R49, R77, R28 ;  /* 0x0000004d311c7223 */ /* 0x000fe2000000001c */
[----:B------:R-:W-:Y:S01]  /*7a40*/  F2FP.BF16.F32.PACK_AB R19, R27, R22 ;  /* 0x000000161b13723e */ /* 0x000fe200000010ff */
[C---:B------:R-:W-:Y:S01]  /*7a50*/  FFMA R29, R49.reuse, R78, R29 ;  /* 0x0000004e311d7223 */ /* 0x040fe2000000001d */
[C---:B------:R-:W-:Y:S01]  /*7a60*/  FFMA R30, R49.reuse, R79, R30 ;  /* 0x0000004f311e7223 */ /* 0x040fe2000000001e */
[----:B------:R-:W-:Y:S01]  /*7a70*/  FFMA R35, R49, R80, R35 ;  /* 0x0000005031237223 */ /* 0x000fe20000000023 */
[----:B------:R-:W-:Y:S01]  /*7a80*/  F2FP.BF16.F32.PACK_AB R24, R25, R24 ;  /* 0x000000181918723e */ /* 0x000fe200000010ff */
[----:B------:R1:W-:Y:S01]  /*7a90*/  STS.128 [R110+0x20], R16 ;  /* 0x000020106e007388 */ /* 0x0003e20000000c00 */
[----:B------:R-:W-:Y:S02]  /*7aa0*/  F2FP.BF16.F32.PACK_AB R25, R31, R26 ;  /* 0x0000001a1f19723e */ /* 0x000fe400000010ff */
        /* <DEDUP_REMOVED lines=11> */
[----:B------:R-:W-:Y:S02]  /*7b60*/  UIADD3 UR10, UP0, UPT, UR54, 0x680, URZ ;  /* 0x00000680360a7890 */ /* 0x000fe4000ff1e0ff */
[----:B------:R-:W-:Y:S02]  /*7b70*/  UIADD3 UR5, UPT, UPT, UR41, 0x20, URZ ;  /* 0x0000002029057890 */ /* 0x000fe4000fffe0ff */
[----:B------:R-:W-:Y:S02]  /*7b80*/  UIADD3 UR4, UPT, UPT, UR48, 0x200, UR8 ;  /* 0x0000020030047890 */ /* 0x000fe4000fffe008 */
[----:B------:R-:W-:Y:S01]  /*7b90*/  UIADD3.X UR11, UPT, UPT, URZ, UR55, URZ, UP0, !UPT ;  /* 0x00000037ff0b7290 */ /* 0x000fe200087fe4ff */
[----:B------:R-:W-:Y:S01]  /*7ba0*/  UMOV UR6, UR42 ;  /* 0x0000002a00067c82 */ /* 0x000fe20008000000 */
[----:B------:R-:W-:Y:S07]  /*7bb0*/  UMOV UR7, UR36 ;  /* 0x0000002400077c82 */ /* 0x000fee0008000000 */
[----:B------:R2:W-:Y:S02]  /*7bc0*/  UTMASTG.3D [UR4], [UR10] ;  /* 0x000000040a0073b5 */ /* 0x0005e40008010000 */
[----:B--2---:R0:W-:Y:S02]  /*7bd0*/  UTMACMDFLUSH ;  /* 0x00000000000079b7 */ /* 0x0041e40000000000 */
.L_x_125:
[----:B------:R-:W-:Y:S05]  /*7be0*/  BSYNC.RECONVERGENT B0 ;  /* 0x0000000000007941 */ /* 0x000fea0003800200 */
.L_x_124:
[----:B------:R-:W-:Y:S01]  /*7bf0*/  UIADD3 UR43, UPT, UPT, UR43, 0x1, URZ ;  /* 0x000000012b2b7890 */ /* 0x000fe2000fffe0ff */
[----:B------:R-:W-:Y:S03]  /*7c00*/  BSSY.RECONVERGENT B0, `(.L_x_126) ;  /* 0x0000008000007945 */ /* 0x000fe60003800200 */
[----:B------:R-:W-:Y:S04]  /*7c10*/  UISETP.NE.AND UP0, UPT, UR43, 0x3, UPT ;  /* 0x000000032b00788c */ /* 0x000fe8000bf05270 */
[----:B------:R-:W-:Y:S02]  /*7c20*/  UISETP.EQ.XOR UP1, UPT, UR40, 0x3, !UP0 ;  /* 0x000000032800788c */ /* 0x000fe4000c722a70 */
[----:B------:R-:W-:Y:S02]  /*7c30*/  USEL UR56, UR43, URZ, UP0 ;  /* 0x000000ff2b387287 */ /* 0x000fe40008000000 */
[----:B------:R-:W-:Y:S04]  /*7c40*/  USEL UR4, URZ, 0x1, !UP1 ;  /* 0x00000001ff047887 */ /* 0x000fe8000c800000 */
[----:B------:R-:W-:Y:S01]  /*7c50*/  ULOP3.LUT UR51, UR51, UR4, URZ, 0x3c, !UPT ;  /* 0x0000000433337292 */ /* 0x000fe2000f8e3cff */
[----:B------:R-:W-:Y:S11]  /*7c60*/  @P0 BRA `(.L_x_127) ;  /* 0x0000000000040947 */ /* 0x000ff60003800000 */
[----:B------:R-:W-:Y:S04]  /*7c70*/  DEPBAR.LE SB0, 0x1 ;  /* 0x000080400000791a */ /* 0x000fe80000000000 */
.L_x_127:
[----:B------:R-:W-:Y:S05]  /*7c80*/  BSYNC.RECONVERGENT B0 ;  /* 0x0000000000007941 */ /* 0x000fea0003800200 */
.L_x_126:
[----:B------:R-:W-:Y:S01]  /*7c90*/  BAR.SYNC.DEFER_BLOCKING 0x1, 0x80 ;  /* 0x0042000000007b1d */ /* 0x000fe20000010000 */
[----:B------:R-:W-:Y:S01]  /*7ca0*/  UISETP.NE.AND UP0, UPT, UR50, -0x2, UPT ;  /* 0xfffffffe3200788c */ /* 0x000fe2000bf05270 */
[----:B------:R-:W-:Y:S08]  /*7cb0*/  IADD3 R45, PT, PT, R45, 0x1, RZ ;  /* 0x000000012d2d7810 */ /* 0x000ff00007ffe0ff */
[----:B------:R-:W-:Y:S05]  /*7cc0*/  BRA.U !UP0, `(.L_x_128) ;  /* 0x0000000108287547 */ /* 0x000fea000b800000 */
[----:B------:R-:W-:Y:S01]  /*7cd0*/  ISETP.NE.AND P0, PT, R109, RZ, PT ;  /* 0x000000ff6d00720c */ /* 0x000fe20003f05270 */
[----:B------:R-:W-:Y:S01]  /*7ce0*/  IMAD.U32 R2, RZ, RZ, UR49 ;  /* 0x00000031ff027e24 */ /* 0x000fe2000f8e00ff */
[----:B------:R-:W-:Y:S01]  /*7cf0*/  UIADD3 UR49, UPT, UPT, UR49, 0x1, URZ ;  /* 0x0000000131317890 */ /* 0x000fe2000fffe0ff */
[----:B-1----:R-:W-:Y:S03]  /*7d00*/  IMAD.U32 R0, RZ, RZ, UR37 ;  /* 0x00000025ff007e24 */ /* 0x002fe6000f8e00ff */
[----:B------:R-:W-:Y:S04]  /*7d10*/  UISETP.NE.AND UP0, UPT, UR49, 0x3, UPT ;  /* 0x000000033100788c */ /* 0x000fe8000bf05270 */
[----:B------:R-:W-:Y:S03]  /*7d20*/  USEL UR49, UR49, URZ, UP0 ;  /* 0x000000ff31317287 */ /* 0x000fe60008000000 */
[----:B------:R-:W-:Y:S05]  /*7d30*/  @P0 LEA R2, R2, UR48, 0x3 ;  /* 0x0000003002020c11 */ /* 0x000fea000f8e18ff */
[----:B------:R-:W-:Y:S05]  /*7d40*/  @P0 VIADD R2, R2, 0x68 ;  /* 0x0000006802020836 */ /* 0x000fea0000000000 */
[----:B------:R-:W-:Y:S04]  /*7d50*/  @P0 PRMT R0, R0, 0x654, R2 ;  /* 0x0000065400000816 */ /* 0x000fe80000000002 */
[----:B------:R2:W-:Y:S03]  /*7d60*/  @P0 SYNCS.ARRIVE.TRANS64.RED.A1T0 RZ, [R0+URZ], RZ ;  /* 0x000000ff00ff09a7 */ /* 0x0005e600081004ff */
.L_x_128:
[----:B------:R-:W-:Y:S01]  /*7d70*/  ISETP.NE.AND P2, PT, R105, RZ, PT ;  /* 0x000000ff6900720c */ /* 0x000fe20003f45270 */
[----:B------:R-:W-:Y:S01]  /*7d80*/  UIADD3 UR50, UPT, UPT, UR50, 0x2, URZ ;  /* 0x0000000232327890 */ /* 0x000fe2000fffe0ff */
[----:B------:R-:W-:Y:S01]  /*7d90*/  ISETP.NE.AND P0, PT, R108, 0x2, PT ;  /* 0x000000026c00780c */ /* 0x000fe20003f05270 */
[----:B------:R-:W-:Y:S01]  /*7da0*/  IMAD.IADD R15, R43, 0x1, R90 ;  /* 0x000000012b0f7824 */ /* 0x000fe200078e025a */
[----:B------:R-:W-:Y:S01]  /*7db0*/  ISETP.NE.AND P1, PT, R45, 0x4, PT ;  /* 0x000000042d00780c */ /* 0x000fe20003f25270 */
[----:B------:R-:W-:Y:S01]  /*7dc0*/  IMAD.IADD R14, R44, 0x1, R91 ;  /* 0x000000012c0e7824 */ /* 0x000fe200078e025b */
[----:B------:R-:W-:Y:S02]  /*7dd0*/  SEL R2, RZ, 0x1, P0 ;  /* 0x00000001ff027807 */ /* 0x000fe40000000000 */
[----:B-12---:R-:W-:Y:S02]  /*7de0*/  SEL R0, RZ, 0x1, P1 ;  /* 0x00000001ff007807 */ /* 0x006fe40000800000 */
[----:B------:R-:W-:Y:S02]  /*7df0*/  LOP3.LUT R100, R100, R2, RZ, 0x3c, !PT ;  /* 0x0000000264647212 */ /* 0x000fe400078e3cff */
[----:B------:R-:W-:Y:S02]  /*7e00*/  LOP3.LUT R101, R101, R0, RZ, 0x3c, !PT ;  /* 0x0000000065657212 */ /* 0x000fe400078e3cff */
[----:B------:R-:W-:Y:S02]  /*7e10*/  @P2 R2UR UR36, R99 ;  /* 0x00000000632422ca */ /* 0x000fe400000e0000 */
[----:B------:R-:W-:Y:S02]  /*7e20*/  SEL R108, R108, RZ, P0 ;  /* 0x000000ff6c6c7207 */ /* 0x000fe40000000000 */
[----:B------:R-:W-:Y:S01]  /*7e30*/  SEL R45, R45, RZ, P1 ;  /* 0x000000ff2d2d7207 */ /* 0x000fe20000800000 */
[----:B------:R-:W-:Y:S10]  /*7e40*/  @P2 BRA `(.L_x_129) ;  /* 0xffffffd800082947 */ /* 0x000ff4000383ffff */
[----:B------:R-:W-:-:S09]  /*7e50*/  UISETP.NE.AND UP0, UPT, UR53, URZ, UPT ;  /* 0x000000ff3500728c */ /* 0x000fd2000bf05270 */
[----:B------:R-:W-:Y:S05]  /*7e60*/  BRA.U !UP0, `(.L_x_130) ;  /* 0x0000000108487547 */ /* 0x000fea000b800000 */
[----:B------:R-:W1:Y:S02]  /*7e70*/  LDCU.64 UR4, c[0x0][0x890] ;  /* 0x00011200ff0477ac */ /* 0x000e640008000a00 */
[----:B-1----:R-:W-:-:S04]  /*7e80*/  UISETP.NE.U32.AND UP0, UPT, UR4, URZ, UPT ;  /* 0x000000ff0400728c */ /* 0x002fc8000bf05070 */
[----:B------:R-:W-:-:S09]  /*7e90*/  UISETP.NE.AND.EX UP0, UPT, UR5, URZ, UPT, UP0 ;  /* 0x000000ff0500728c */ /* 0x000fd2000bf05300 */
[----:B------:R-:W-:Y:S05]  /*7ea0*/  BRA.U UP0, `(.L_x_131) ;  /* 0x00000001000c7547 */ /* 0x000fea000b800000 */
[----:B------:R-:W-:-:S13]  /*7eb0*/  FSETP.NEU.AND P0, PT, R49, RZ, PT ;  /* 0x000000ff3100720b */ /* 0x000fda0003f0d000 */
[----:B------:R-:W-:Y:S05]  /*7ec0*/  @!P0 EXIT ;  /* 0x000000000000894d */ /* 0x000fea0003800000 */
[----:B------:R-:W-:Y:S05]  /*7ed0*/  BRA `(.L_x_130) ;  /* 0x00000000002c7947 */ /* 0x000fea0003800000 */
.L_x_131:
[----:B------:R-:W-:Y:S01]  /*7ee0*/  ISETP.NE.AND P0, PT, R107, RZ, PT ;  /* 0x000000ff6b00720c */ /* 0x000fe20003f05270 */
[----:B------:R-:W-:-:S12]  /*7ef0*/  BSSY.RECONVERGENT B0, `(.L_x_130) ;  /* 0x0000009000007945 */ /* 0x000fd80003800200 */
[----:B------:R-:W-:Y:S05]  /*7f00*/  @P0 BRA `(.L_x_132) ;  /* 0x0000000000140947 */ /* 0x000fea0003800000 */
[----:B------:R-:W1:Y:S02]  /*7f10*/  LDCU.64 UR4, c[0x0][0x888] ;  /* 0x00011100ff0477ac */ /* 0x000e640008000a00 */
[----:B-1----:R-:W-:-:S04]  /*7f20*/  ISETP.NE.U32.AND P0, PT, RZ, UR4, PT ;  /* 0x00000004ff007c0c */ /* 0x002fc8000bf05070 */
[----:B------:R-:W-:-:S13]  /*7f30*/  ISETP.NE.AND.EX P0, PT, RZ, UR5, PT, P0 ;  /* 0x00000005ff007c0c */ /* 0x000fda000bf05300 */
[----:B------:R-:W-:Y:S05]  /*7f40*/  @!P0 EXIT ;  /* 0x000000000000894d */ /* 0x000fea0003800000 */
[----:B------:R-:W-:Y:S05]  /*7f50*/  BRA `(.L_x_133) ;  /* 0x0000000000087947 */ /* 0x000fea0003800000 */
.L_x_132:
[----:B------:R-:W-:-:S13]  /*7f60*/  FSETP.NEU.AND P0, PT, R49, RZ, PT ;  /* 0x000000ff3100720b */ /* 0x000fda0003f0d000 */
[----:B------:R-:W-:Y:S05]  /*7f70*/  @!P0 EXIT ;  /* 0x000000000000894d */ /* 0x000fea0003800000 */
.L_x_133:
[----:B------:R-:W-:Y:S05]  /*7f80*/  BSYNC.RECONVERGENT B0 ;  /* 0x0000000000007941 */ /* 0x000fea0003800200 */
.L_x_130:
[----:B------:R-:W-:Y:S01]  /*7f90*/  ULEA UR4, UR49, UR48, 0x3 ;  /* 0x0000003031047291 */ /* 0x000fe2000f8e18ff */
[----:B------:R-:W-:-:S04]  /*7fa0*/  DEPBAR.LE SB0, 0x0 ;  /* 0x000080000000791a */ /* 0x000fc80000000000 */
[----:B------:R-:W-:-:S04]  /*7fb0*/  UIADD3 UR4, UPT, UPT, UR4, 0x68, URZ ;  /* 0x0000006804047890 */ /* 0x000fc8000fffe0ff */
[----:B------:R-:W-:-:S09]  /*7fc0*/  UPRMT UR4, UR37, 0x654, UR4 ;  /* 0x0000065425047896 */ /* 0x000fd20008000004 */
[----:B------:R-:W-:Y:S01]  /*7fd0*/  SYNCS.ARRIVE.TRANS64.RED.A1T0 RZ, [UR4], RZ ;  /* 0x000000ffffff79a7 */ /* 0x000fe20008100404 */
[----:B------:R-:W-:Y:S05]  /*7fe0*/  EXIT ;  /* 0x000000000000794d */ /* 0x000fea0003800000 */
.L_x_24:
[----:B--2---:R2:W4:Y:S02]  /*7ff0*/  SYNCS.PHASECHK.TRANS64.TRYWAIT P0, [R2+URZ+0x100], R3 ;  /* 0x00010003020075a7 */ /* 0x00452400080011ff */
[----:B----4-:R-:W-:Y:S05]  /*8000*/  @!P0 NANOSLEEP.SYNCS 0x989680 ;  /* 0x009896800000895d */ /* 0x010fea0003900000 */
[----:B------:R-:W4:Y:S02]  /*8010*/  @!P0 SYNCS.PHASECHK.TRANS64 P0, [R2+URZ+0x100], R3 ;  /* 0x00010003020085a7 */ /* 0x000f2400080010ff */
[----:B----4-:R-:W-:Y:S05]  /*8020*/  @!P0 BRA `(.L_x_24) ;  /* 0xfffffffc00f08947 */ /* 0x010fea000383ffff */
[----:B------:R-:W-:Y:S05]  /*8030*/  BRA `(.L_x_134) ;  /* 0xffffff9400f47947 */ /* 0x000fea000383ffff */
.L_x_27:
[----:B------:R-:W-:-:S07]  /*8040*/  MOV R2, UR33 ;  /* 0x0000002100027c02 */ /* 0x000fce0008000f00 */
.L_x_135:
[----:B-1----:R1:W2:Y:S02]  /*8050*/  SYNCS.PHASECHK.TRANS64.TRYWAIT P0, [R2+URZ+0x28], R4 ;  /* 0x00002804020075a7 */ /* 0x0022a400080011ff */
[----:B--2---:R-:W-:Y:S05]  /*8060*/  @!P0 NANOSLEEP.SYNCS 0x989680 ;  /* 0x009896800000895d */ /* 0x004fea0003900000 */
[----:B------:R-:W2:Y:S02]  /*8070*/  @!P0 SYNCS.PHASECHK.TRANS64 P0, [R2+URZ+0x28], R4 ;  /* 0x00002804020085a7 */ /* 0x000ea400080010ff */
[----:B--2---:R-:W-:Y:S05]  /*8080*/  @!P0 BRA `(.L_x_135) ;  /* 0xfffffffc00f08947 */ /* 0x004fea000383ffff */
[----:B------:R-:W-:Y:S05]  /*8090*/  BRA `(.L_x_26) ;  /* 0xffffff98005c7947 */ /* 0x000fea000383ffff */
.L_x_34:
[----:B-1----:R-:W-:-:S07]  /*80a0*/  MOV R2, UR33 ;  /* 0x0000002100027c02 */ /* 0x002fce0008000f00 */
.L_x_136:
[----:B-1----:R1:W2:Y:S02]  /*80b0*/  SYNCS.PHASECHK.TRANS64.TRYWAIT P0, [R2+URZ+0x28], R4 ;  /* 0x00002804020075a7 */ /* 0x0022a400080011ff */
[----:B--2---:R-:W-:Y:S05]  /*80c0*/  @!P0 NANOSLEEP.SYNCS 0x989680 ;  /* 0x009896800000895d */ /* 0x004fea0003900000 */
[----:B------:R-:W2:Y:S02]  /*80d0*/  @!P0 SYNCS.PHASECHK.TRANS64 P0, [R2+URZ+0x28], R4 ;  /* 0x00002804020085a7 */ /* 0x000ea400080010ff */
[----:B--2---:R-:W-:Y:S05]  /*80e0*/  @!P0 BRA `(.L_x_136) ;  /* 0xfffffffc00f08947 */ /* 0x004fea000383ffff */
[----:B------:R-:W-:Y:S05]  /*80f0*/  BRA `(.L_x_33) ;  /* 0xffffff9c00487947 */ /* 0x000fea000383ffff */
.L_x_39:
[----:B-1----:R1:W2:Y:S02]  /*8100*/  SYNCS.PHASECHK.TRANS64.TRYWAIT P0, [R2+URZ+0x90], R3 ;  /* 0x00009003020075a7 */ /* 0x0022a400080011ff */
[----:B--2---:R-:W-:Y:S05]  /*8110*/  @!P0 NANOSLEEP.SYNCS 0x989680 ;  /* 0x009896800000895d */ /* 0x004fea0003900000 */
[----:B------:R-:W2:Y:S02]  /*8120*/  @!P0 SYNCS.PHASECHK.TRANS64 P0, [R2+URZ+0x90], R3 ;  /* 0x00009003020085a7 */ /* 0x000ea400080010ff */
[----:B--2---:R-:W-:Y:S05]  /*8130*/  @!P0 BRA `(.L_x_39) ;  /* 0xfffffffc00f08947 */ /* 0x004fea000383ffff */
[----:B------:R-:W-:Y:S05]  /*8140*/  BRA `(.L_x_137) ;  /* 0xffffffa000147947 */ /* 0x000fea000383ffff */
.L_x_43:
[----:B---3--:R-:W-:-:S07]  /*8150*/  MOV R0, UR5 ;  /* 0x0000000500007c02 */ /* 0x008fce0008000f00 */
.L_x_138:
[----:B-1----:R1:W2:Y:S02]  /*8160*/  SYNCS.PHASECHK.TRANS64.TRYWAIT P0, [R0+URZ], R2 ;  /* 0x00000002000075a7 */ /* 0x0022a400080011ff */
[----:B--2---:R-:W-:Y:S05]  /*8170*/  @!P0 NANOSLEEP.SYNCS 0x989680 ;  /* 0x009896800000895d */ /* 0x004fea0003900000 */
[----:B------:R-:W2:Y:S02]  /*8180*/  @!P0 SYNCS.PHASECHK.TRANS64 P0, [R0+URZ], R2 ;  /* 0x00000002000085a7 */ /* 0x000ea400080010ff */
[----:B--2---:R-:W-:Y:S05]  /*8190*/  @!P0 BRA `(.L_x_138) ;  /* 0xfffffffc00f08947 */ /* 0x004fea000383ffff */
[----:B------:R-:W-:Y:S05]  /*81a0*/  BRA `(.L_x_139) ;  /* 0xffffffa400847947 */ /* 0x000fea000383ffff */
.L_x_44:
[----:B---3--:R-:W-:-:S07]  /*81b0*/  MOV R0, UR5 ;  /* 0x0000000500007c02 */ /* 0x008fce0008000f00 */
.L_x_140:
[----:B-1----:R1:W2:Y:S02]  /*81c0*/  SYNCS.PHASECHK.TRANS64.TRYWAIT P0, [R0+URZ], R3 ;  /* 0x00000003000075a7 */ /* 0x0022a400080011ff */
[----:B--2---:R-:W-:Y:S05]  /*81d0*/  @!P0 NANOSLEEP.SYNCS 0x989680 ;  /* 0x009896800000895d */ /* 0x004fea0003900000 */
[----:B------:R-:W2:Y:S02]  /*81e0*/  @!P0 SYNCS.PHASECHK.TRANS64 P0, [R0+URZ], R3 ;  /* 0x00000003000085a7 */ /* 0x000ea400080010ff */
[----:B--2---:R-:W-:Y:S05]  /*81f0*/  @!P0 BRA `(.L_x_140) ;  /* 0xfffffffc00f08947 */ /* 0x004fea000383ffff */
[----:B------:R-:W-:Y:S05]  /*8200*/  BRA `(.L_x_141) ;  /* 0xffffffa400907947 */ /* 0x000fea000383ffff */
.L_x_45:
[----:B---3--:R-:W-:-:S07]  /*8210*/  MOV R0, UR5 ;  /* 0x0000000500007c02 */ /* 0x008fce0008000f00 */
.L_x_142:
[----:B-1----:R1:W2:Y:S02]  /*8220*/  SYNCS.PHASECHK.TRANS64.TRYWAIT P0, [R0+URZ], R3 ;  /* 0x00000003000075a7 */ /* 0x0022a400080011ff */
[----:B--2---:R-:W-:Y:S05]  /*8230*/  @!P0 NANOSLEEP.SYNCS 0x989680 ;  /* 0x009896800000895d */ /* 0x004fea0003900000 */
[----:B------:R-:W2:Y:S02]  /*8240*/  @!P0 SYNCS.PHASECHK.TRANS64 P0, [R0+URZ], R3 ;  /* 0x00000003000085a7 */ /* 0x000ea400080010ff */
[----:B--2---:R-:W-:Y:S05]  /*8250*/  @!P0 BRA `(.L_x_142) ;  /* 0xfffffffc00f08947 */ /* 0x004fea000383ffff */
[----:B------:R-:W-:Y:S05]  /*8260*/  BRA `(.L_x_143) ;  /* 0xffffffa4009c7947 */ /* 0x000fea000383ffff */
.L_x_46:
[----:B---3--:R-:W-:-:S07]  /*8270*/  MOV R0, UR5 ;  /* 0x0000000500007c02 */ /* 0x008fce0008000f00 */
.L_x_144:
[----:B-1----:R1:W2:Y:S02]  /*8280*/  SYNCS.PHASECHK.TRANS64.TRYWAIT P0, [R0+URZ], R3 ;  /* 0x00000003000075a7 */ /* 0x0022a400080011ff */
[----:B--2---:R-:W-:Y:S05]  /*8290*/  @!P0 NANOSLEEP.SYNCS 0x989680 ;  /* 0x009896800000895d */ /* 0x004fea0003900000 */
[----:B------:R-:W2:Y:S02]  /*82a0*/  @!P0 SYNCS.PHASECHK.TRANS64 P0, [R0+URZ], R3 ;  /* 0x00000003000085a7 */ /* 0x000ea400080010ff */
[----:B--2---:R-:W-:Y:S05]  /*82b0*/  @!P0 BRA `(.L_x_144) ;  /* 0xfffffffc00f08947 */ /* 0x004fea000383ffff */
[----:B------:R-:W-:Y:S05]  /*82c0*/  BRA `(.L_x_145) ;  /* 0xffffffa400a87947 */ /* 0x000fea000383ffff */
.L_x_49:
[----:B-1----:R1:W2:Y:S02]  /*82d0*/  SYNCS.PHASECHK.TRANS64.TRYWAIT P0, [R0+URZ+0xf0], R4 ;  /* 0x0000f004000075a7 */ /* 0x0022a400080011ff */
[----:B--2---:R-:W-:Y:S05]  /*82e0*/  @!P0 NANOSLEEP.SYNCS 0x989680 ;  /* 0x009896800000895d */ /* 0x004fea0003900000 */
[----:B------:R-:W2:Y:S02]  /*82f0*/  @!P0 SYNCS.PHASECHK.TRANS64 P0, [R0+URZ+0xf0], R4 ;  /* 0x0000f004000085a7 */ /* 0x000ea400080010ff */
[----:B--2---:R-:W-:Y:S05]  /*8300*/  @!P0 BRA `(.L_x_49) ;  /* 0xfffffffc00f08947 */ /* 0x004fea000383ffff */
[----:B------:R-:W-:Y:S05]  /*8310*/  BRA `(.L_x_146) ;  /* 0xffffffa800087947 */ /* 0x000fea000383ffff */
.L_x_50:
[----:B------:R-:W-:-:S07]  /*8320*/  MOV R0, UR5 ;  /* 0x0000000500007c02 */ /* 0x000fce0008000f00 */
.L_x_147:
[----:B-1----:R1:W2:Y:S02]  /*8330*/  SYNCS.PHASECHK.TRANS64.TRYWAIT P0, [R0+URZ+0xa0], R5 ;  /* 0x0000a005000075a7 */ /* 0x0022a400080011ff */
[----:B--2---:R-:W-:Y:S05]  /*8340*/  @!P0 NANOSLEEP.SYNCS 0x989680 ;  /* 0x009896800000895d */ /* 0x004fea0003900000 */
[----:B------:R-:W2:Y:S02]  /*8350*/  @!P0 SYNCS.PHASECHK.TRANS64 P0, [R0+URZ+0xa0], R5 ;  /* 0x0000a005000085a7 */ /* 0x000ea400080010ff */
[----:B--2---:R-:W-:Y:S05]  /*8360*/  @!P0 BRA `(.L_x_147) ;  /* 0xfffffffc00f08947 */ /* 0x004fea000383ffff */
[----:B------:R-:W-:Y:S05]  /*8370*/  BRA `(.L_x_148) ;  /* 0xffffffa800187947 */ /* 0x000fea000383ffff */
.L_x_51:
[----:B-1----:R1:W2:Y:S02]  /*8380*/  SYNCS.PHASECHK.TRANS64.TRYWAIT P1, [R0+URZ+0x90], R4 ;  /* 0x00009004000075a7 */ /* 0x0022a400080211ff */
[----:B--2---:R-:W-:Y:S05]  /*8390*/  @!P1 NANOSLEEP.SYNCS 0x989680 ;  /* 0x009896800000995d */ /* 0x004fea0003900000 */
[----:B------:R-:W2:Y:S02]  /*83a0*/  @!P1 SYNCS.PHASECHK.TRANS64 P1, [R0+URZ+0x90], R4 ;  /* 0x00009004000095a7 */ /* 0x000ea400080210ff */
[----:B--2---:R-:W-:Y:S05]  /*83b0*/  @!P1 BRA `(.L_x_51) ;  /* 0xfffffffc00f09947 */ /* 0x004fea000383ffff */
[----:B------:R-:W-:Y:S05]  /*83c0*/  BRA `(.L_x_149) ;  /* 0xffffffa800487947 */ /* 0x000fea000383ffff */
.L_x_54:
[----:B------:R-:W-:-:S07]  /*83d0*/  MOV R0, UR5 ;  /* 0x0000000500007c02 */ /* 0x000fce0008000f00 */
.L_x_150:
[----:B-1----:R1:W2:Y:S02]  /*83e0*/  SYNCS.PHASECHK.TRANS64.TRYWAIT P0, [R0+URZ+0xa0], R2 ;  /* 0x0000a002000075a7 */ /* 0x0022a400080011ff */
[----:B--2---:R-:W-:Y:S05]  /*83f0*/  @!P0 NANOSLEEP.SYNCS 0x989680 ;  /* 0x009896800000895d */ /* 0x004fea0003900000 */
[----:B------:R-:W2:Y:S02]  /*8400*/  @!P0 SYNCS.PHASECHK.TRANS64 P0, [R0+URZ+0xa0], R2 ;  /* 0x0000a002000085a7 */ /* 0x000ea400080010ff */
[----:B--2---:R-:W-:Y:S05]  /*8410*/  @!P0 BRA `(.L_x_150) ;  /* 0xfffffffc00f08947 */ /* 0x004fea000383ffff */
[----:B------:R-:W-:Y:S05]  /*8420*/  BRA `(.L_x_53) ;  /* 0xffffffa8009c7947 */ /* 0x000fea000383ffff */
.L_x_63:
[----:B-1----:R-:W-:-:S04]  /*8430*/  MOV R4, UR6 ;  /* 0x0000000600047c02 */ /* 0x002fc80008000f00 */
[----:B------:R1:W2:Y:S03]  /*8440*/  SYNCS.PHASECHK.TRANS64.TRYWAIT P0, [R4+URZ+0x8], R5 ;  /* 0x00000805040075a7 */ /* 0x0002a600080011ff */
[----:B--2---:R-:W-:Y:S05]  /*8450*/  @!P0 NANOSLEEP.SYNCS 0x989680 ;  /* 0x009896800000895d */ /* 0x004fea0003900000 */
[----:B------:R-:W2:Y:S02]  /*8460*/  @!P0 SYNCS.PHASECHK.TRANS64 P0, [R4+URZ+0x8], R5 ;  /* 0x00000805040085a7 */ /* 0x000ea400080010ff */
[----:B--2---:R-:W-:Y:S05]  /*8470*/  @!P0 BRA `(.L_x_63) ;  /* 0xfffffffc00ec8947 */ /* 0x004fea000383ffff */
[----:B------:R-:W-:Y:S05]  /*8480*/  BRA `(.L_x_62) ;  /* 0xffffffac00507947 */ /* 0x000fea000383ffff */
.L_x_65:
[----:B------:R-:W-:Y:S01]  /*8490*/  BSSY B0, `(.L_x_151) ;  /* 0x0000006000007945 */ /* 0x000fe20003800000 */
[----:B------:R-:W-:-:S07]  /*84a0*/  MOV R15, 0xffffffff ;  /* 0xffffffff000f7802 */ /* 0x000fce0000000f00 */
[----:B-1---5:R-:W-:Y:S05]  /*84b0*/  WARPSYNC.COLLECTIVE R15, `(.L_x_152) ;  /* 0x000000000f0c7348 */ /* 0x022fea0003c00000 */
[----:B------:R-:W-:Y:S02]  /*84c0*/  ELECT P6, UR79, PT ;  /* 0x00000000004f782f */ /* 0x000fe400038c0000 */
[----:B------:R-:W-:Y:S01]  /*84d0*/  MOV R14, UR79 ;  /* 0x0000004f000e7c02 */ /* 0x000fe20008000f00 */
[----:B-1---5:R-:W-:Y:S10]  /*84e0*/  ENDCOLLECTIVE ;  /* 0x000000000000791b */ /* 0x022ff40003800000 */
.L_x_152:
[----:B------:R-:W-:Y:S05]  /*84f0*/  BSYNC B0 ;  /* 0x0000000000007941 */ /* 0x000fea0003800000 */
.L_x_151:
[----:B------:R-:W-:Y:S05]  /*8500*/  BRA `(.L_x_153) ;  /* 0xffffffac00807947 */ /* 0x000fea000383ffff */
.L_x_67:
[----:B-1----:R-:W-:-:S04]  /*8510*/  MOV R2, UR6 ;  /* 0x0000000600027c02 */ /* 0x002fc80008000f00 */
[----:B------:R1:W2:Y:S03]  /*8520*/  SYNCS.PHASECHK.TRANS64.TRYWAIT P0, [R2+URZ+0x8], R3 ;  /* 0x00000803020075a7 */ /* 0x0002a600080011ff */
[----:B--2---:R-:W-:Y:S05]  /*8530*/  @!P0 NANOSLEEP.SYNCS 0x989680 ;  /* 0x009896800000895d */ /* 0x004fea0003900000 */
[----:B------:R-:W2:Y:S02]  /*8540*/  @!P0 SYNCS.PHASECHK.TRANS64 P0, [R2+URZ+0x8], R3 ;  /* 0x00000803020085a7 */ /* 0x000ea400080010ff */
[----:B--2---:R-:W-:Y:S05]  /*8550*/  @!P0 BRA `(.L_x_67) ;  /* 0xfffffffc00ec8947 */ /* 0x004fea000383ffff */
[----:B------:R-:W-:Y:S05]  /*8560*/  BRA `(.L_x_66) ;  /* 0xffffffac00847947 */ /* 0x000fea000383ffff */
.L_x_68:
[----:B-1----:R1:W2:Y:S02]  /*8570*/  SYNCS.PHASECHK.TRANS64.TRYWAIT P0, [R0+URZ+0x90], R4 ;  /* 0x00009004000075a7 */ /* 0x0022a400080011ff */
[----:B--2---:R-:W-:Y:S05]  /*8580*/  @!P0 NANOSLEEP.SYNCS 0x989680 ;  /* 0x009896800000895d */ /* 0x004fea0003900000 */
[----:B------:R-:W2:Y:S02]  /*8590*/  @!P0 SYNCS.PHASECHK.TRANS64 P0, [R0+URZ+0x90], R4 ;  /* 0x00009004000085a7 */ /* 0x000ea400080010ff */
[----:B--2---:R-:W-:Y:S05]  /*85a0*/  @!P0 BRA `(.L_x_68) ;  /* 0xfffffffc00f08947 */ /* 0x004fea000383ffff */
[----:B------:R-:W-:Y:S05]  /*85b0*/  BRA `(.L_x_154) ;  /* 0xffffffb000907947 */ /* 0x000fea000383ffff */
.L_x_70:
[----:B------:R-:W-:-:S07]  /*85c0*/  MOV R0, UR8 ;  /* 0x0000000800007c02 */ /* 0x000fce0008000f00 */
.L_x_155:
[----:B-1----:R1:W2:Y:S02]  /*85d0*/  SYNCS.PHASECHK.TRANS64.TRYWAIT P0, [R0+URZ+0xd0], R4 ;  /* 0x0000d004000075a7 */ /* 0x0022a400080011ff */
[----:B--2---:R-:W-:Y:S05]  /*85e0*/  @!P0 NANOSLEEP.SYNCS 0x989680 ;  /* 0x009896800000895d */ /* 0x004fea0003900000 */
[----:B------:R-:W2:Y:S02]  /*85f0*/  @!P0 SYNCS.PHASECHK.TRANS64 P0, [R0+URZ+0xd0], R4 ;  /* 0x0000d004000085a7 */ /* 0x000ea400080010ff */
[----:B--2---:R-:W-:Y:S05]  /*8600*/  @!P0 BRA `(.L_x_155) ;  /* 0xfffffffc00f08947 */ /* 0x004fea000383ffff */
[----:B------:R-:W-:Y:S05]  /*8610*/  BRA `(.L_x_156) ;  /* 0xffffffb000dc7947 */ /* 0x000fea000383ffff */
.L_x_73:
[----:B------:R-:W-:Y:S07]  /*8620*/  MOV R0, UR14 ;  /* 0x0000000e00007c02 */ /* 0x000fee0008000f00 */
.L_x_157:
[----:B-1----:R1:W2:Y:S02]  /*8630*/  SYNCS.PHASECHK.TRANS64.TRYWAIT P0, [R0+URZ], R4 ;  /* 0x00000004000075a7 */ /* 0x0022a400080011ff */
[----:B--2---:R-:W-:Y:S05]  /*8640*/  @!P0 NANOSLEEP.SYNCS 0x989680 ;  /* 0x009896800000895d */ /* 0x004fea0003900000 */
[----:B------:R-:W2:Y:S02]  /*8650*/  @!P0 SYNCS.PHASECHK.TRANS64 P0, [R0+URZ], R4 ;  /* 0x00000004000085a7 */ /* 0x000ea400080010ff */
[----:B--2---:R-:W-:Y:S05]  /*8660*/  @!P0 BRA `(.L_x_157) ;  /* 0xfffffffc00f08947 */ /* 0x004fea000383ffff */
[----:B------:R-:W-:Y:S05]  /*8670*/  BRA `(.L_x_72) ;  /* 0xffffffb000f07947 */ /* 0x000fea000383ffff */
.L_x_77:
[----:B-1----:R-:W-:-:S07]  /*8680*/  MOV R0, UR8 ;  /* 0x0000000800007c02 */ /* 0x002fce0008000f00 */
.L_x_158:
[----:B-1----:R1:W2:Y:S02]  /*8690*/  SYNCS.PHASECHK.TRANS64.TRYWAIT P0, [R0+URZ], R2 ;  /* 0x00000002000075a7 */ /* 0x0022a400080011ff */
[----:B--2---:R-:W-:Y:S05]  /*86a0*/  @!P0 NANOSLEEP.SYNCS 0x989680 ;  /* 0x009896800000895d */ /* 0x004fea0003900000 */
[----:B------:R-:W2:Y:S02]  /*86b0*/  @!P0 SYNCS.PHASECHK.TRANS64 P0, [R0+URZ], R2 ;  /* 0x00000002000085a7 */ /* 0x000ea400080010ff */
[----:B--2---:R-:W-:Y:S05]  /*86c0*/  @!P0 BRA `(.L_x_158) ;  /* 0xfffffffc00f08947 */ /* 0x004fea000383ffff */
[----:B------:R-:W-:Y:S05]  /*86d0*/  BRA `(.L_x_159) ;  /* 0xffffffb800347947 */ /* 0x000fea000383ffff */
.L_x_78:
[----:B------:R-:W-:-:S07]  /*86e0*/  MOV R0, UR8 ;  /* 0x0000000800007c02 */ /* 0x000fce0008000f00 */
.L_x_160:
[----:B-1----:R1:W2:Y:S02]  /*86f0*/  SYNCS.PHASECHK.TRANS64.TRYWAIT P0, [R0+URZ], R3 ;  /* 0x00000003000075a7 */ /* 0x0022a400080011ff */
[----:B--2---:R-:W-:Y:S05]  /*8700*/  @!P0 NANOSLEEP.SYNCS 0x989680 ;  /* 0x009896800000895d */ /* 0x004fea0003900000 */
[----:B------:R-:W2:Y:S02]  /*8710*/  @!P0 SYNCS.PHASECHK.TRANS64 P0, [R0+URZ], R3 ;  /* 0x00000003000085a7 */ /* 0x000ea400080010ff */
[----:B--2---:R-:W-:Y:S05]  /*8720*/  @!P0 BRA `(.L_x_160) ;  /* 0xfffffffc00f08947 */ /* 0x004fea000383ffff */
[----:B------:R-:W-:Y:S05]  /*8730*/  BRA `(.L_x_161) ;  /* 0xffffffb800407947 */ /* 0x000fea000383ffff */
.L_x_79:
[----:B------:R-:W-:-:S07]  /*8740*/  MOV R0, UR8 ;  /* 0x0000000800007c02 */ /* 0x000fce0008000f00 */
.L_x_162:
[----:B-1----:R1:W2:Y:S02]  /*8750*/  SYNCS.PHASECHK.TRANS64.TRYWAIT P0, [R0+URZ], R3 ;  /* 0x00000003000075a7 */ /* 0x0022a400080011ff */
[----:B--2---:R-:W-:Y:S05]  /*8760*/  @!P0 NANOSLEEP.SYNCS 0x989680 ;  /* 0x009896800000895d */ /* 0x004fea0003900000 */
[----:B------:R-:W2:Y:S02]  /*8770*/  @!P0 SYNCS.PHASECHK.TRANS64 P0, [R0+URZ], R3 ;  /* 0x00000003000085a7 */ /* 0x000ea400080010ff */
[----:B--2---:R-:W-:Y:S05]  /*8780*/  @!P0 BRA `(.L_x_162) ;  /* 0xfffffffc00f08947 */ /* 0x004fea000383ffff */
[----:B------:R-:W-:Y:S05]  /*8790*/  BRA `(.L_x_163) ;  /* 0xffffffb8004c7947 */ /* 0x000fea000383ffff */
.L_x_82:
[----:B------:R-:W-:-:S07]  /*87a0*/  MOV R0, UR7 ;  /* 0x0000000700007c02 */ /* 0x000fce0008000f00 */
.L_x_164:
[----:B-1----:R1:W2:Y:S02]  /*87b0*/  SYNCS.PHASECHK.TRANS64.TRYWAIT P1, [R0+URZ+0x110], R2 ;  /* 0x00011002000075a7 */ /* 0x0022a400080211ff */
[----:B--2---:R-:W-:Y:S05]  /*87c0*/  @!P1 NANOSLEEP.SYNCS 0x989680 ;  /* 0x009896800000995d */ /* 0x004fea0003900000 */
[----:B------:R-:W2:Y:S02]  /*87d0*/  @!P1 SYNCS.PHASECHK.TRANS64 P1, [R0+URZ+0x110], R2 ;  /* 0x00011002000095a7 */ /* 0x000ea400080210ff */
[----:B--2---:R-:W-:Y:S05]  /*87e0*/  @!P1 BRA `(.L_x_164) ;  /* 0xfffffffc00f09947 */ /* 0x004fea000383ffff */
[----:B------:R-:W-:Y:S05]  /*87f0*/  BRA `(.L_x_165) ;  /* 0xffffffb800987947 */ /* 0x000fea000383ffff */
.L_x_87:
[----:B--2---:R2:W4:Y:S02]  /*8800*/  SYNCS.PHASECHK.TRANS64.TRYWAIT P0, [R0+URZ+0x90], R2 ;  /* 0x00009002000075a7 */ /* 0x00452400080011ff */
[----:B----4-:R-:W-:Y:S05]  /*8810*/  @!P0 NANOSLEEP.SYNCS 0x989680 ;  /* 0x009896800000895d */ /* 0x010fea0003900000 */
[----:B------:R-:W4:Y:S02]  /*8820*/  @!P0 SYNCS.PHASECHK.TRANS64 P0, [R0+URZ+0x90], R2 ;  /* 0x00009002000085a7 */ /* 0x000f2400080010ff */
[----:B----4-:R-:W-:Y:S05]  /*8830*/  @!P0 BRA `(.L_x_87) ;  /* 0xfffffffc00f08947 */ /* 0x010fea000383ffff */
[----:B------:R-:W-:Y:S05]  /*8840*/  BRA `(.L_x_166) ;  /* 0xffffffbc009c7947 */ /* 0x000fea000383ffff */
.L_x_90:
[----:B------:R-:W-:Y:S07]  /*8850*/  MOV R0, UR6 ;  /* 0x0000000600007c02 */ /* 0x000fee0008000f00 */
.L_x_167:
[----:B--2---:R2:W4:Y:S02]  /*8860*/  SYNCS.PHASECHK.TRANS64.TRYWAIT P0, [R0+URZ+0x88], R2 ;  /* 0x00008802000075a7 */ /* 0x00452400080011ff */
[----:B----4-:R-:W-:Y:S05]  /*8870*/  @!P0 NANOSLEEP.SYNCS 0x989680 ;  /* 0x009896800000895d */ /* 0x010fea0003900000 */
[----:B------:R-:W4:Y:S02]  /*8880*/  @!P0 SYNCS.PHASECHK.TRANS64 P0, [R0+URZ+0x88], R2 ;  /* 0x00008802000085a7 */ /* 0x000f2400080010ff */
[----:B----4-:R-:W-:Y:S05]  /*8890*/  @!P0 BRA `(.L_x_167) ;  /* 0xfffffffc00f08947 */ /* 0x010fea000383ffff */
[----:B------:R-:W-:Y:S05]  /*88a0*/  BRA `(.L_x_89) ;  /* 0xffffffc0007c7947 */ /* 0x000fea000383ffff */
.L_x_93:
[----:B------:R-:W-:Y:S07]  /*88b0*/  MOV R0, UR15 ;  /* 0x0000000f00007c02 */ /* 0x000fee0008000f00 */
.L_x_168:
[----:B-1----:R1:W2:Y:S02]  /*88c0*/  SYNCS.PHASECHK.TRANS64.TRYWAIT P0, [R0+URZ+0x68], R9 ;  /* 0x00006809000075a7 */ /* 0x0022a400080011ff */
[----:B--2---:R-:W-:Y:S05]  /*88d0*/  @!P0 NANOSLEEP.SYNCS 0x989680 ;  /* 0x009896800000895d */ /* 0x004fea0003900000 */
[----:B------:R-:W2:Y:S02]  /*88e0*/  @!P0 SYNCS.PHASECHK.TRANS64 P0, [R0+URZ+0x68], R9 ;  /* 0x00006809000085a7 */ /* 0x000ea400080010ff */
[----:B--2---:R-:W-:Y:S05]  /*88f0*/  @!P0 BRA `(.L_x_168) ;  /* 0xfffffffc00f08947 */ /* 0x004fea000383ffff */
[----:B------:R-:W-:Y:S05]  /*8900*/  BRA `(.L_x_169) ;  /* 0xffffffc000f47947 */ /* 0x000fea000383ffff */
.L_x_94:
[----:B------:R-:W-:Y:S07]  /*8910*/  MOV R0, UR13 ;  /* 0x0000000d00007c02 */ /* 0x000fee0008000f00 */
.L_x_170:
[----:B-1----:R1:W2:Y:S02]  /*8920*/  SYNCS.PHASECHK.TRANS64.TRYWAIT P0, [R0+URZ+0x68], R14 ;  /* 0x0000680e000075a7 */ /* 0x0022a400080011ff */
[----:B--2---:R-:W-:Y:S05]  /*8930*/  @!P0 NANOSLEEP.SYNCS 0x989680 ;  /* 0x009896800000895d */ /* 0x004fea0003900000 */
[----:B------:R-:W2:Y:S02]  /*8940*/  @!P0 SYNCS.PHASECHK.TRANS64 P0, [R0+URZ+0x68], R14 ;  /* 0x0000680e000085a7 */ /* 0x000ea400080010ff */
[----:B--2---:R-:W-:Y:S05]  /*8950*/  @!P0 BRA `(.L_x_170) ;  /* 0xfffffffc00f08947 */ /* 0x004fea000383ffff */
[----:B------:R-:W-:Y:S05]  /*8960*/  BRA `(.L_x_171) ;  /* 0xffffffc400947947 */ /* 0x000fea000383ffff */
.L_x_96:
[----:B------:R-:W-:-:S07]  /*8970*/  MOV R0, UR4 ;  /* 0x0000000400007c02 */ /* 0x000fce0008000f00 */
.L_x_172:
[----:B-1----:R1:W4:Y:S02]  /*8980*/  SYNCS.PHASECHK.TRANS64.TRYWAIT P0, [R0+URZ], R2 ;  /* 0x00000002000075a7 */ /* 0x00232400080011ff */
[----:B----4-:R-:W-:Y:S05]  /*8990*/  @!P0 NANOSLEEP.SYNCS 0x989680 ;  /* 0x009896800000895d */ /* 0x010fea0003900000 */
[----:B------:R-:W4:Y:S02]  /*89a0*/  @!P0 SYNCS.PHASECHK.TRANS64 P0, [R0+URZ], R2 ;  /* 0x00000002000085a7 */ /* 0x000f2400080010ff */
[----:B----4-:R-:W-:Y:S05]  /*89b0*/  @!P0 BRA `(.L_x_172) ;  /* 0xfffffffc00f08947 */ /* 0x010fea000383ffff */
[----:B------:R-:W-:Y:S05]  /*89c0*/  BRA `(.L_x_173) ;  /* 0xffffffc800207947 */ /* 0x000fea000383ffff */
.L_x_97:
[----:B------:R-:W-:-:S07]  /*89d0*/  MOV R0, UR4 ;  /* 0x0000000400007c02 */ /* 0x000fce0008000f00 */
.L_x_174:
[----:B-1----:R1:W4:Y:S02]  /*89e0*/  SYNCS.PHASECHK.TRANS64.TRYWAIT P0, [R0+URZ], R2 ;  /* 0x00000002000075a7 */ /* 0x00232400080011ff */
[----:B----4-:R-:W-:Y:S05]  /*89f0*/  @!P0 NANOSLEEP.SYNCS 0x989680 ;  /* 0x009896800000895d */ /* 0x010fea0003900000 */
[----:B------:R-:W4:Y:S02]  /*8a00*/  @!P0 SYNCS.PHASECHK.TRANS64 P0, [R0+URZ], R2 ;  /* 0x00000002000085a7 */ /* 0x000f2400080010ff */
[----:B----4-:R-:W-:Y:S05]  /*8a10*/  @!P0 BRA `(.L_x_174) ;  /* 0xfffffffc00f08947 */ /* 0x010fea000383ffff */
[----:B------:R-:W-:Y:S05]  /*8a20*/  BRA `(.L_x_175) ;  /* 0xffffffc8002c7947 */ /* 0x000fea000383ffff */
.L_x_99:
[----:B--2---:R2:W4:Y:S02]  /*8a30*/  SYNCS.PHASECHK.TRANS64.TRYWAIT P0, [R0+URZ+0x90], R2 ;  /* 0x00009002000075a7 */ /* 0x00452400080011ff */
[----:B----4-:R-:W-:Y:S05]  /*8a40*/  @!P0 NANOSLEEP.SYNCS 0x989680 ;  /* 0x009896800000895d */ /* 0x010fea0003900000 */
[----:B------:R-:W4:Y:S02]  /*8a50*/  @!P0 SYNCS.PHASECHK.TRANS64 P0, [R0+URZ+0x90], R2 ;  /* 0x00009002000085a7 */ /* 0x000f2400080010ff */
[----:B----4-:R-:W-:Y:S05]  /*8a60*/  @!P0 BRA `(.L_x_99) ;  /* 0xfffffffc00f08947 */ /* 0x010fea000383ffff */
[----:B------:R-:W-:Y:S05]  /*8a70*/  BRA `(.L_x_176) ;  /* 0xffffffcc00107947 */ /* 0x000fea000383ffff */
.L_x_109:
[----:B-1----:R1:W3:Y:S02]  /*8a80*/  SYNCS.PHASECHK.TRANS64.TRYWAIT P1, [R0+URZ+0x50], R3 ;  /* 0x00005003000075a7 */ /* 0x0022e400080211ff */
[----:B---3--:R-:W-:Y:S05]  /*8a90*/  @!P1 NANOSLEEP.SYNCS 0x989680 ;  /* 0x009896800000995d */ /* 0x008fea0003900000 */
[----:B------:R-:W3:Y:S02]  /*8aa0*/  @!P1 SYNCS.PHASECHK.TRANS64 P1, [R0+URZ+0x50], R3 ;  /* 0x00005003000095a7 */ /* 0x000ee400080210ff */
[----:B---3--:R-:W-:Y:S05]  /*8ab0*/  @!P1 BRA `(.L_x_109) ;  /* 0xfffffffc00f09947 */ /* 0x008fea000383ffff */
[----:B------:R-:W-:Y:S05]  /*8ac0*/  BRA `(.L_x_108) ;  /* 0xffffffd800407947 */ /* 0x000fea000383ffff */
.L_x_111:
[----:B-1----:R1:W4:Y:S02]  /*8ad0*/  SYNCS.PHASECHK.TRANS64.TRYWAIT P0, [R106+URZ+0xb0], R2 ;  /* 0x0000b0026a0075a7 */ /* 0x00232400080011ff */
[----:B----4-:R-:W-:Y:S05]  /*8ae0*/  @!P0 NANOSLEEP.SYNCS 0x989680 ;  /* 0x009896800000895d */ /* 0x010fea0003900000 */
[----:B------:R-:W4:Y:S02]  /*8af0*/  @!P0 SYNCS.PHASECHK.TRANS64 P0, [R106+URZ+0xb0], R2 ;  /* 0x0000b0026a0085a7 */ /* 0x000f2400080010ff */
[----:B----4-:R-:W-:Y:S05]  /*8b00*/  @!P0 BRA `(.L_x_111) ;  /* 0xfffffffc00f08947 */ /* 0x010fea000383ffff */
[----:B------:R-:W-:Y:S05]  /*8b10*/  BRA `(.L_x_110) ;  /* 0xffffffd800787947 */ /* 0x000fea000383ffff */
.L_x_122:
[----:B--2---:R2:W4:Y:S02]  /*8b20*/  SYNCS.PHASECHK.TRANS64.TRYWAIT P0, [R2+URZ+0x50], R71 ;  /* 0x00005047020075a7 */ /* 0x00452400080011ff */
[----:B----4-:R-:W-:Y:S05]  /*8b30*/  @!P0 NANOSLEEP.SYNCS 0x989680 ;  /* 0x009896800000895d */ /* 0x010fea0003900000 */
[----:B------:R-:W4:Y:S02]  /*8b40*/  @!P0 SYNCS.PHASECHK.TRANS64 P0, [R2+URZ+0x50], R71 ;  /* 0x00005047020085a7 */ /* 0x000f2400080010ff */
[----:B----4-:R-:W-:Y:S05]  /*8b50*/  @!P0 BRA `(.L_x_122) ;  /* 0xfffffffc00f08947 */ /* 0x010fea000383ffff */
[----:B------:R-:W-:Y:S05]  /*8b60*/  BRA `(.L_x_121) ;  /* 0xffffffe400607947 */ /* 0x000fea000383ffff */
        .weak           $__internal_0_$__cuda_sm10x_tcgen05_guardrail_trap_col_being_dealloced_not_returned_by_alloc
        .type           $__internal_0_$__cuda_sm10x_tcgen05_guardrail_trap_col_being_dealloced_not_returned_by_alloc,@function
        .size           $__internal_0_$__cuda_sm10x_tcgen05_guardrail_trap_col_being_dealloced_not_returned_by_alloc,($__internal_1_$__cuda_sm10x_tcgen05_guardrail_trap_phase_invalid_during_alloc - $__internal_0_$__cuda_sm10x_tcgen05_guardrail_trap_col_being_dealloced_not_returned_by_alloc)
$__internal_0_$__cuda_sm10x_tcgen05_guardrail_trap_col_being_dealloced_not_returned_by_alloc:
[----:B------:R-:W-:Y:S05]  /*8b70*/  BPT.TRAP 0x1 ;  /* 0x000000040000795c */ /* 0x000fea0000300000 */
[----:B------:R-:W-:-:S04]  /*8b80*/  HFMA2 R3, -RZ, RZ, 0, 0 ;  /* 0x00000000ff037431 */ /* 0x000fc800000001ff */
[----:B------:R-:W-:Y:S05]  /*8b90*/  RET.REL.NODEC R2 `(_ZN7cutlass13device_kernelINS_4gemm6kernel13GemmUniversalIN4cute5tupleIJiiiiEEENS1_10collective13CollectiveMmaINS1_35MainloopSm100TmaUmmaWarpSpecializedILi5ELi2ELi4ENS5_IJNS4_1CILi2EEENSA_ILi1EEESC_EEEEENS5_IJNSA_ILi256EEENSA_ILi64EEENSA_ILi128EEEEEENS_10bfloat16_tENS5_IJlSC_lEEESJ_SK_NS4_8TiledMMAINS4_8MMA_AtomIJNS4_26SM100_MMA_F16BF16_2x1SM_SSISJ_SJ_fLi256ELi64ELNS4_4UMMA5MajorE0ELSP_0ELNSO_7ScaleInE0ELSQ_0EEEEEENS4_6LayoutINS5_IJSC_SC_SC_EEENS5_IJNSA_ILi0EEESV_SV_EEEEENS5_IJNS4_10UnderscoreESY_SY_EEEEENS4_18SM100_TMA_2SM_LOADENS4_14ComposedLayoutINS4_7SwizzleILi3ELi4ELi3EEENS4_18smem_ptr_flag_bitsILi16EEENST_INS5_IJNSA_ILi8EEESG_EEENS5_IJSG_SC_EEEEEEEvNS4_8identityES11_S1B_vS1C_EENS_8epilogue10collective18CollectiveEpilogueINS1E_23Sm100TmaWarpSpecializedILi3ELi2ELi32ELb1ELb0EEEJNS5_IJSH_SG_SH_EEENS5_IJNST_ISH_SC_EENST_INSA_ILi32EEESC_EEEEESJ_SK_SJ_SK_NS1E_6fusion15FusionCallbacksIS1I_NS1O_17LinearCombinationISJ_fSJ_fLNS_15FloatRoundStyleE2EEES1J_S1N_JEEENS4_5SM1004TMEM4LOAD26SM100_TMEM_LOAD_32dp32b32xENS4_13SM90_TMA_LOADENS12_INS13_ILi2ELi4ELi3EEES16_NST_INS5_IJS17_S1L_EEENS5_IJS1L_SC_EEEEEEENS4_39AutoVectorizingCopyWithAssumedAlignmentILi128EEENS4_14SM90_TMA_STOREES23_S25_S25_EEEvvEEEEvNT_6ParamsE) ;  /* 0xffffff7402187950 */ /* 0x000fea0003c3ffff */
        .weak           $__internal_1_$__cuda_sm10x_tcgen05_guardrail_trap_phase_invalid_during_alloc
        .type           $__internal_1_$__cuda_sm10x_tcgen05_guardrail_trap_phase_invalid_during_alloc,@function
        .size           $__internal_1_$__cuda_sm10x_tcgen05_guardrail_trap_phase_invalid_during_alloc,($__internal_2_$__cuda_sm10x_tcgen05_guardrail_trap_unallocated_columns_being_dealloced - $__internal_1_$__cuda_sm10x_tcgen05_guardrail_trap_phase_invalid_during_alloc)
$__internal_1_$__cuda_sm10x_tcgen05_guardrail_trap_phase_invalid_during_alloc:
[----:B------:R-:W-:Y:S05]  /*8ba0*/  BPT.TRAP 0x1 ;  /* 0x000000040000795c */ /* 0x000fea0000300000 */
[----:B------:R-:W-:-:S04]  /*8bb0*/  MOV R3, 0x0 ;  /* 0x0000000000037802 */ /* 0x000fc80000000f00 */
[----:B------:R-:W-:Y:S05]  /*8bc0*/  RET.REL.NODEC R2 `(_ZN7cutlass13device_kernelINS_4gemm6kernel13GemmUniversalIN4cute5tupleIJiiiiEEENS1_10collective13CollectiveMmaINS1_35MainloopSm100TmaUmmaWarpSpecializedILi5ELi2ELi4ENS5_IJNS4_1CILi2EEENSA_ILi1EEESC_EEEEENS5_IJNSA_ILi256EEENSA_ILi64EEENSA_ILi128EEEEEENS_10bfloat16_tENS5_IJlSC_lEEESJ_SK_NS4_8TiledMMAINS4_8MMA_AtomIJNS4_26SM100_MMA_F16BF16_2x1SM_SSISJ_SJ_fLi256ELi64ELNS4_4UMMA5MajorE0ELSP_0ELNSO_7ScaleInE0ELSQ_0EEEEEENS4_6LayoutINS5_IJSC_SC_SC_EEENS5_IJNSA_ILi0EEESV_SV_EEEEENS5_IJNS4_10UnderscoreESY_SY_EEEEENS4_18SM100_TMA_2SM_LOADENS4_14ComposedLayoutINS4_7SwizzleILi3ELi4ELi3EEENS4_18smem_ptr_flag_bitsILi16EEENST_INS5_IJNSA_ILi8EEESG_EEENS5_IJSG_SC_EEEEEEEvNS4_8identityES11_S1B_vS1C_EENS_8epilogue10collective18CollectiveEpilogueINS1E_23Sm100TmaWarpSpecializedILi3ELi2ELi32ELb1ELb0EEEJNS5_IJSH_SG_SH_EEENS5_IJNST_ISH_SC_EENST_INSA_ILi32EEESC_EEEEESJ_SK_SJ_SK_NS1E_6fusion15FusionCallbacksIS1I_NS1O_17LinearCombinationISJ_fSJ_fLNS_15FloatRoundStyleE2EEES1J_S1N_JEEENS4_5SM1004TMEM4LOAD26SM100_TMEM_LOAD_32dp32b32xENS4_13SM90_TMA_LOADENS12_INS13_ILi2ELi4ELi3EEES16_NST_INS5_IJS17_S1L_EEENS5_IJS1L_SC_EEEEEEENS4_39AutoVectorizingCopyWithAssumedAlignmentILi128EEENS4_14SM90_TMA_STOREES23_S25_S25_EEEvvEEEEvNT_6ParamsE) ;  /* 0xffffff74020c7950 */ /* 0x000fea0003c3ffff */
        .weak           $__internal_2_$__cuda_sm10x_tcgen05_guardrail_trap_unallocated_columns_being_dealloced
        .type           $__internal_2_$__cuda_sm10x_tcgen05_guardrail_trap_unallocated_columns_being_dealloced,@function
        .size           $__internal_2_$__cuda_sm10x_tcgen05_guardrail_trap_unallocated_columns_being_dealloced,(.L_x_178 - $__internal_2_$__cuda_sm10x_tcgen05_guardrail_trap_unallocated_columns_being_dealloced)
$__internal_2_$__cuda_sm10x_tcgen05_guardrail_trap_unallocated_columns_being_dealloced:
[----:B------:R-:W-:Y:S05]  /*8bd0*/  BPT.TRAP 0x1 ;  /* 0x000000040000795c */ /* 0x000fea0000300000 */
[----:B------:R-:W-:-:S04]  /*8be0*/  HFMA2 R3, -RZ, RZ, 0, 0 ;  /* 0x00000000ff037431 */ /* 0x000fc800000001ff */
[----:B------:R-:W-:Y:S05]  /*8bf0*/  RET.REL.NODEC R2 `(_ZN7cutlass13device_kernelINS_4gemm6kernel13GemmUniversalIN4cute5tupleIJiiiiEEENS1_10collective13CollectiveMmaINS1_35MainloopSm100TmaUmmaWarpSpecializedILi5ELi2ELi4ENS5_IJNS4_1CILi2EEENSA_ILi1EEESC_EEEEENS5_IJNSA_ILi256EEENSA_ILi64EEENSA_ILi128EEEEEENS_10bfloat16_tENS5_IJlSC_lEEESJ_SK_NS4_8TiledMMAINS4_8MMA_AtomIJNS4_26SM100_MMA_F16BF16_2x1SM_SSISJ_SJ_fLi256ELi64ELNS4_4UMMA5MajorE0ELSP_0ELNSO_7ScaleInE0ELSQ_0EEEEEENS4_6LayoutINS5_IJSC_SC_SC_EEENS5_IJNSA_ILi0EEESV_SV_EEEEENS5_IJNS4_10UnderscoreESY_SY_EEEEENS4_18SM100_TMA_2SM_LOADENS4_14ComposedLayoutINS4_7SwizzleILi3ELi4ELi3EEENS4_18smem_ptr_flag_bitsILi16EEENST_INS5_IJNSA_ILi8EEESG_EEENS5_IJSG_SC_EEEEEEEvNS4_8identityES11_S1B_vS1C_EENS_8epilogue10collective18CollectiveEpilogueINS1E_23Sm100TmaWarpSpecializedILi3ELi2ELi32ELb1ELb0EEEJNS5_IJSH_SG_SH_EEENS5_IJNST_ISH_SC_EENST_INSA_ILi32EEESC_EEEEESJ_SK_SJ_SK_NS1E_6fusion15FusionCallbacksIS1I_NS1O_17LinearCombinationISJ_fSJ_fLNS_15FloatRoundStyleE2EEES1J_S1N_JEEENS4_5SM1004TMEM4LOAD26SM100_TMEM_LOAD_32dp32b32xENS4_13SM90_TMA_LOADENS12_INS13_ILi2ELi4ELi3EEES16_NST_INS5_IJS17_S1L_EEENS5_IJS1L_SC_EEEEEEENS4_39AutoVectorizingCopyWithAssumedAlignmentILi128EEENS4_14SM90_TMA_STOREES23_S25_S25_EEEvvEEEEvNT_6ParamsE) ;  /* 0xffffff7402007950 */ /* 0x000fea0003c3ffff */
.L_x_177:
[----:B------:R-:W-:-:S00]  /*8c00*/  BRA `(.L_x_177) ;  /* 0xfffffffc00fc7947 */ /* 0x000fc0000383ffff */
[----:B------:R-:W-:-:S00]  /*8c10*/  NOP ;  /* 0x0000000000007918 */ /* 0x000fc00000000000 */
        /* <DEDUP_REMOVED lines=14> */
.L_x_178:


//--------------------- .nv.global.init           --------------------------
	.section	.nv.global.init,"aw",@progbits
.nv.global.init:
	.type		$str$27,@object
	.size		$str$27,($str$28 - $str$27)
$str$27:
        /*0000*/ 	.byte	0x28, 0x61, 0x64, 0x64, 0x72, 0x65, 0x73, 0x73, 0x20, 0x26, 0x20, 0x6d, 0x61, 0x73, 0x6b, 0x29
        /*0010*/ 	.byte	0x20, 0x3d, 0x3d, 0x20, 0x30, 0x00
	.type		$str$28,@object
	.size		$str$28,($str$26 - $str$28)
$str$28:
        /*0016*/ 	.byte	0x2f, 0x74, 0x6d, 0x70, 0x2f, 0x63, 0x75, 0x74, 0x6c, 0x61, 0x73, 0x73, 0x5f, 0x73, 0x77, 0x65
        /*0026*/ 	.byte	0x65, 0x70, 0x5f, 0x73, 0x72, 0x63, 0x2f, 0x69, 0x6e, 0x63, 0x6c, 0x75, 0x64, 0x65, 0x2f, 0x63
        /*0036*/ 	.byte	0x75, 0x74, 0x65, 0x2f, 0x70, 0x6f, 0x69, 0x6e, 0x74, 0x65, 0x72, 0x5f, 0x66, 0x6c, 0x61, 0x67
        /*0046*/ 	.byte	0x67, 0x65, 0x64, 0x2e, 0x68, 0x70, 0x70, 0x00
	.type		$str$26,@object
	.size		$str$26,($str$25 - $str$26)
$str$26:
        /*004e*/ 	.byte	0x2f, 0x74, 0x6d, 0x70, 0x2f, 0x63, 0x75, 0x74, 0x6c, 0x61, 0x73, 0x73, 0x5f, 0x73, 0x77, 0x65
        /*005e*/ 	.byte	0x65, 0x70, 0x5f, 0x73, 0x72, 0x63, 0x2f, 0x69, 0x6e, 0x63, 0x6c, 0x75, 0x64, 0x65, 0x2f, 0x63
        /*006e*/ 	.byte	0x75, 0x74, 0x65, 0x2f, 0x61, 0x74, 0x6f, 0x6d, 0x2f, 0x63, 0x6f, 0x70, 0x79, 0x5f, 0x74, 0x72
        /*007e*/ 	.byte	0x61, 0x69, 0x74, 0x73, 0x5f, 0x73, 0x6d, 0x31, 0x30, 0x30, 0x2e, 0x68, 0x70, 0x70, 0x00
	.type		$str$25,@object
	.size		$str$25,(__unnamed_1 - $str$25)
$str$25:
        /*008d*/ 	.byte	0x28, 0x28, 0x75, 0x69, 0x6e, 0x74, 0x33, 0x32, 0x5f, 0x74, 0x28, 0x74, 0x68, 0x72, 0x65, 0x61
        /*009d*/ 	.byte	0x64, 0x49, 0x64, 0x78, 0x2e, 0x78, 0x29, 0x20, 0x2f, 0x20, 0x33, 0x32, 0x29, 0x20, 0x25, 0x20
        /*00ad*/ 	.byte	0x34, 0x29, 0x20, 0x3d, 0x3d, 0x20, 0x28, 0x28, 0x28, 0x74, 0x6d, 0x65, 0x6d, 0x5f, 0x61, 0x64
        /*00bd*/ 	.byte	0x64, 0x72, 0x20, 0x3e, 0x3e, 0x20, 0x31, 0x36, 0x29, 0x20, 0x2f, 0x20, 0x33, 0x32, 0x29, 0x20
        /*00cd*/ 	.byte	0x25, 0x20, 0x34, 0x29, 0x00
	.type		__unnamed_1,@object
	.size		__unnamed_1,(__unnamed_2 - __unnamed_1)
__unnamed_1:
        /*00d2*/ 	.byte	0x61, 0x75, 0x74, 0x6f, 0x20, 0x63, 0x75, 0x74, 0x65, 0x3a, 0x3a, 0x61, 0x73, 0x5f, 0x70, 0x6f
        /* <DEDUP_REMOVED lines=24> */
        /*0262*/ 	.byte	0x34, 0x30, 0x39, 0x36, 0x3e, 0x3e, 0x3e, 0x3e, 0x5d, 0x00
	.type		__unnamed_2,@object
	.size		__unnamed_2,(.L_2 - __unnamed_2)
__unnamed_2:
        /* <DEDUP_REMOVED lines=42> */
        /*050c*/ 	.byte	0x3e, 0x3e, 0x5d, 0x00
.L_2:


//--------------------- .nv.shared._ZN7cutlass13device_kernelINS_4gemm6kernel13GemmUniversalIN4cute5tupleIJiiiiEEENS1_10collective13CollectiveMmaINS1_35MainloopSm100TmaUmmaWarpSpecializedILi5ELi2ELi4ENS5_IJNS4_1CILi2EEENSA_ILi1EEESC_EEEEENS5_IJNSA_ILi256EEENSA_ILi64EEENSA_ILi128EEEEEENS_10bfloat16_tENS5_IJlSC_lEEESJ_SK_NS4_8TiledMMAINS4_8MMA_AtomIJNS4_26SM100_MMA_F16BF16_2x1SM_SSISJ_SJ_fLi256ELi64ELNS4_4UMMA5MajorE0ELSP_0ELNSO_7ScaleInE0ELSQ_0EEEEEENS4_6LayoutINS5_IJSC_SC_SC_EEENS5_IJNSA_ILi0EEESV_SV_EEEEENS5_IJNS4_10UnderscoreESY_SY_EEEEENS4_18SM100_TMA_2SM_LOADENS4_14ComposedLayoutINS4_7SwizzleILi3ELi4ELi3EEENS4_18smem_ptr_flag_bitsILi16EEENST_INS5_IJNSA_ILi8EEESG_EEENS5_IJSG_SC_EEEEEEEvNS4_8identityES11_S1B_vS1C_EENS_8epilogue10collective18CollectiveEpilogueINS1E_23Sm100TmaWarpSpecializedILi3ELi2ELi32ELb1ELb0EEEJNS5_IJSH_SG_SH_EEENS5_IJNST_ISH_SC_EENST_INSA_ILi32EEESC_EEEEESJ_SK_SJ_SK_NS1E_6fusion15FusionCallbacksIS1I_NS1O_17LinearCombinationISJ_fSJ_fLNS_15FloatRoundStyleE2EEES1J_S1N_JEEENS4_5SM1004TMEM4LOAD26SM100_TMEM_LOAD_32dp32b32xENS4_13SM90_TMA_LOADENS12_INS13_ILi2ELi4ELi3EEES16_NST_INS5_IJS17_S1L_EEENS5_IJS1L_SC_EEEEEEENS4_39AutoVectorizingCopyWithAssumedAlignmentILi128EEENS4_14SM90_TMA_STOREES23_S25_S25_EEEvvEEEEvNT_6ParamsE --------------------------
	.section	.nv.shared._ZN7cutlass13device_kernelINS_4gemm6kernel13GemmUniversalIN4cute5tupleIJiiiiEEENS1_10collective13CollectiveMmaINS1_35MainloopSm100TmaUmmaWarpSpecializedILi5ELi2ELi4ENS5_IJNS4_1CILi2EEENSA_ILi1EEESC_EEEEENS5_IJNSA_ILi256EEENSA_ILi64EEENSA_ILi128EEEEEENS_10bfloat16_tENS5_IJlSC_lEEESJ_SK_NS4_8TiledMMAINS4_8MMA_AtomIJNS4_26SM100_MMA_F16BF16_2x1SM_SSISJ_SJ_fLi256ELi64ELNS4_4UMMA5MajorE0ELSP_0ELNSO_7ScaleInE0ELSQ_0EEEEEENS4_6LayoutINS5_IJSC_SC_SC_EEENS5_IJNSA_ILi0EEESV_SV_EEEEENS5_IJNS4_10UnderscoreESY_SY_EEEEENS4_18SM100_TMA_2SM_LOADENS4_14ComposedLayoutINS4_7SwizzleILi3ELi4ELi3EEENS4_18smem_ptr_flag_bitsILi16EEENST_INS5_IJNSA_ILi8EEESG_EEENS5_IJSG_SC_EEEEEEEvNS4_8identityES11_S1B_vS1C_EENS_8epilogue10collective18CollectiveEpilogueINS1E_23Sm100TmaWarpSpecializedILi3ELi2ELi32ELb1ELb0EEEJNS5_IJSH_SG_SH_EEENS5_IJNST_ISH_SC_EENST_INSA_ILi32EEESC_EEEEESJ_SK_SJ_SK_NS1E_6fusion15FusionCallbacksIS1I_NS1O_17LinearCombinationISJ_fSJ_fLNS_15FloatRoundStyleE2EEES1J_S1N_JEEENS4_5SM1004TMEM4LOAD26SM100_TMEM_LOAD_32dp32b32xENS4_13SM90_TMA_LOADENS12_INS13_ILi2ELi4ELi3EEES16_NST_INS5_IJS17_S1L_EEENS5_IJS1L_SC_EEEEEEENS4_39AutoVectorizingCopyWithAssumedAlignmentILi128EEENS4_14SM90_TMA_STOREES23_S25_S25_EEEvvEEEEvNT_6ParamsE,"aw",@nobits
	.sectionflags	@""
	.align	16
	.zero		1024


//--------------------- .nv.shared.reserved.0     --------------------------
	.section	.nv.shared.reserved.0,"aw",@nobits
	.weak		__nv_reservedSMEM_offset_0_alias
	.size		__nv_reservedSMEM_offset_0_alias, 0, 64
	.other		__nv_reservedSMEM_offset_0_alias,@"STO_CUDA_RESERVED_SHARED STV_DEFAULT"
__nv_reservedSMEM_offset_0_alias:
	.zero		0
.nv.shared.reserved.0:
	.zero		64
	.weak		__nv_reservedSMEM_tcgen05_partition
	.type		__nv_reservedSMEM_tcgen05_partition,@object
	.size		__nv_reservedSMEM_tcgen05_partition,(.L_0 - __nv_reservedSMEM_tcgen05_partition)
__nv_reservedSMEM_tcgen05_partition:
	.zero		32
.L_0:


//--------------------- .nv.global                --------------------------
	.section	.nv.global,"aw",@nobits
.nv.global:
	.type		_ZN40_INTERNAL_33ea36ae_4_k_cu_b805bc7e_314644cute1_E,@object
	.size		_ZN40_INTERNAL_33ea36ae_4_k_cu_b805bc7e_314644cute1_E,(_ZN40_INTERNAL_33ea36ae_4_k_cu_b805bc7e_314644cuda3std3__45__cpo6cbeginE - _ZN40_INTERNAL_33ea36ae_4_k_cu_b805bc7e_314644cute1_E)
_ZN40_INTERNAL_33ea36ae_4_k_cu_b805bc7e_314644cute1_E:
	.zero		1
	.type		_ZN40_INTERNAL_33ea36ae_4_k_cu_b805bc7e_314644cuda3std3__45__cpo6cbeginE,@object
	.size		_ZN40_INTERNAL_33ea36ae_4_k_cu_b805bc7e_314644cuda3std3__45__cpo6cbeginE,(_ZN40_INTERNAL_33ea36ae_4_k_cu_b805bc7e_314644cuda3std3__48in_placeE - _ZN40_INTERNAL_33ea36ae_4_k_cu_b805bc7e_314644cuda3std3__45__cpo6cbeginE)
_ZN40_INTERNAL_33ea36ae_4_k_cu_b805bc7e_314644cuda3std3__45__cpo6cbeginE:
	.zero		1
	.type		_ZN40_INTERNAL_33ea36ae_4_k_cu_b805bc7e_314644cuda3std3__48in_placeE,@object
	.size		_ZN40_INTERNAL_33ea36ae_4_k_cu_b805bc7e_314644cuda3std3__48in_placeE,(_ZN40_INTERNAL_33ea36ae_4_k_cu_b805bc7e_314644cuda3std6ranges3__45__cpo9iter_moveE - _ZN40_INTERNAL_33ea36ae_4_k_cu_b805bc7e_314644cuda3std3__48in_placeE)
_ZN40_INTERNAL_33ea36ae_4_k_cu_b805bc7e_314644cuda3std3__48in_placeE:
	.zero		1
	.type		_ZN40_INTERNAL_33ea36ae_4_k_cu_b805bc7e_314644cuda3std6ranges3__45__cpo9iter_moveE,@object
	.size		_ZN40_INTERNAL_33ea36ae_4_k_cu_b805bc7e_314644cuda3std6ranges3__45__cpo9iter_moveE,(_ZN40_INTERNAL_33ea36ae_4_k_cu_b805bc7e_314644cuda3std3__45__cpo5beginE - _ZN40_INTERNAL_33ea36ae_4_k_cu_b805bc7e_314644cuda3std6ranges3__45__cpo9iter_moveE)
_ZN40_INTERNAL_33ea36ae_4_k_cu_b805bc7e_314644cuda3std6ranges3__45__cpo9iter_moveE:
	.zero		1
	.type		_ZN40_INTERNAL_33ea36ae_4_k_cu_b805bc7e_314644cuda3std3__45__cpo5beginE,@object
	.size		_ZN40_INTERNAL_33ea36ae_4_k_cu_b805bc7e_314644cuda3std3__45__cpo5beginE,(_ZN40_INTERNAL_33ea36ae_4_k_cu_b805bc7e_314644cuda3std3__442_GLOBAL__N__33ea36ae_4_k_cu_b805bc7e_314646ignoreE - _ZN40_INTERNAL_33ea36ae_4_k_cu_b805bc7e_314644cuda3std3__45__cpo5beginE)
_ZN40_INTERNAL_33ea36ae_4_k_cu_b805bc7e_314644cuda3std3__45__cpo5beginE:
	.zero		1
	.type		_ZN40_INTERNAL_33ea36ae_4_k_cu_b805bc7e_314644cuda3std3__442_GLOBAL__N__33ea36ae_4_k_cu_b805bc7e_314646ignoreE,@object
	.size		_ZN40_INTERNAL_33ea36ae_4_k_cu_b805bc7e_314644cuda3std3__442_GLOBAL__N__33ea36ae_4_k_cu_b805bc7e_314646ignoreE,(_ZN40_INTERNAL_33ea36ae_4_k_cu_b805bc7e_314644cute7productE - _ZN40_INTERNAL_33ea36ae_4_k_cu_b805bc7e_314644cuda3std3__442_GLOBAL__N__33ea36ae_4_k_cu_b805bc7e_314646ignoreE)
_ZN40_INTERNAL_33ea36ae_4_k_cu_b805bc7e_314644cuda3std3__442_GLOBAL__N__33ea36ae_4_k_cu_b805bc7e_314646ignoreE:
	.zero		1
	.type		_ZN40_INTERNAL_33ea36ae_4_k_cu_b805bc7e_314644cute7productE,@object
	.size		_ZN40_INTERNAL_33ea36ae_4_k_cu_b805bc7e_314644cute7productE,(_ZN40_INTERNAL_33ea36ae_4_k_cu_b805bc7e_314644cuda3std3__45__cpo3endE - _ZN40_INTERNAL_33ea36ae_4_k_cu_b805bc7e_314644cute7productE)
_ZN40_INTERNAL_33ea36ae_4_k_cu_b805bc7e_314644cute7productE:
	.zero		1
	.type		_ZN40_INTERNAL_33ea36ae_4_k_cu_b805bc7e_314644cuda3std3__45__cpo3endE,@object
	.size		_ZN40_INTERNAL_33ea36ae_4_k_cu_b805bc7e_314644cuda3std3__45__cpo3endE,(_ZN40_INTERNAL_33ea36ae_4_k_cu_b805bc7e_314644cuda3std3__419piecewise_constructE - _ZN40_INTERNAL_33ea36ae_4_k_cu_b805bc7e_314644cuda3std3__45__cpo3endE)
_ZN40_INTERNAL_33ea36ae_4_k_cu_b805bc7e_314644cuda3std3__45__cpo3endE:
	.zero		1
	.type		_ZN40_INTERNAL_33ea36ae_4_k_cu_b805bc7e_314644cuda3std3__419piecewise_constructE,@object
	.size		_ZN40_INTERNAL_33ea36ae_4_k_cu_b805bc7e_314644cuda3std3__419piecewise_constructE,(_ZN40_INTERNAL_33ea36ae_4_k_cu_b805bc7e_314644cuda3std3__45__cpo4cendE - _ZN40_INTERNAL_33ea36ae_4_k_cu_b805bc7e_314644cuda3std3__419piecewise_constructE)
_ZN40_INTERNAL_33ea36ae_4_k_cu_b805bc7e_314644cuda3std3__419piecewise_constructE:
	.zero		1
	.type		_ZN40_INTERNAL_33ea36ae_4_k_cu_b805bc7e_314644cuda3std3__45__cpo4cendE,@object
	.size		_ZN40_INTERNAL_33ea36ae_4_k_cu_b805bc7e_314644cuda3std3__45__cpo4cendE,(_ZN40_INTERNAL_33ea36ae_4_k_cu_b805bc7e_314644cuda3std6ranges3__45__cpo4swapE - _ZN40_INTERNAL_33ea36ae_4_k_cu_b805bc7e_314644cuda3std3__45__cpo4cendE)
_ZN40_INTERNAL_33ea36ae_4_k_cu_b805bc7e_314644cuda3std3__45__cpo4cendE:
	.zero		1
	.type		_ZN40_INTERNAL_33ea36ae_4_k_cu_b805bc7e_314644cuda3std6ranges3__45__cpo4swapE,@object
	.size		_ZN40_INTERNAL_33ea36ae_4_k_cu_b805bc7e_314644cuda3std6ranges3__45__cpo4swapE,(.L_10 - _ZN40_INTERNAL_33ea36ae_4_k_cu_b805bc7e_314644cuda3std6ranges3__45__cpo4swapE)
_ZN40_INTERNAL_33ea36ae_4_k_cu_b805bc7e_314644cuda3std6ranges3__45__cpo4swapE:
	.zero		1
.L_10:


//--------------------- .nv.constant0._ZN7cutlass13device_kernelINS_4gemm6kernel13GemmUniversalIN4cute5tupleIJiiiiEEENS1_10collective13CollectiveMmaINS1_35MainloopSm100TmaUmmaWarpSpecializedILi5ELi2ELi4ENS5_IJNS4_1CILi2EEENSA_ILi1EEESC_EEEEENS5_IJNSA_ILi256EEENSA_ILi64EEENSA_ILi128EEEEEENS_10bfloat16_tENS5_IJlSC_lEEESJ_SK_NS4_8TiledMMAINS4_8MMA_AtomIJNS4_26SM100_MMA_F16BF16_2x1SM_SSISJ_SJ_fLi256ELi64ELNS4_4UMMA5MajorE0ELSP_0ELNSO_7ScaleInE0ELSQ_0EEEEEENS4_6LayoutINS5_IJSC_SC_SC_EEENS5_IJNSA_ILi0EEESV_SV_EEEEENS5_IJNS4_10UnderscoreESY_SY_EEEEENS4_18SM100_TMA_2SM_LOADENS4_14ComposedLayoutINS4_7SwizzleILi3ELi4ELi3EEENS4_18smem_ptr_flag_bitsILi16EEENST_INS5_IJNSA_ILi8EEESG_EEENS5_IJSG_SC_EEEEEEEvNS4_8identityES11_S1B_vS1C_EENS_8epilogue10collective18CollectiveEpilogueINS1E_23Sm100TmaWarpSpecializedILi3ELi2ELi32ELb1ELb0EEEJNS5_IJSH_SG_SH_EEENS5_IJNST_ISH_SC_EENST_INSA_ILi32EEESC_EEEEESJ_SK_SJ_SK_NS1E_6fusion15FusionCallbacksIS1I_NS1O_17LinearCombinationISJ_fSJ_fLNS_15FloatRoundStyleE2EEES1J_S1N_JEEENS4_5SM1004TMEM4LOAD26SM100_TMEM_LOAD_32dp32b32xENS4_13SM90_TMA_LOADENS12_INS13_ILi2ELi4ELi3EEES16_NST_INS5_IJS17_S1L_EEENS5_IJS1L_SC_EEEEEEENS4_39AutoVectorizingCopyWithAssumedAlignmentILi128EEENS4_14SM90_TMA_STOREES23_S25_S25_EEEvvEEEEvNT_6ParamsE --------------------------
	.section	.nv.constant0._ZN7cutlass13device_kernelINS_4gemm6kernel13GemmUniversalIN4cute5tupleIJiiiiEEENS1_10collective13CollectiveMmaINS1_35MainloopSm100TmaUmmaWarpSpecializedILi5ELi2ELi4ENS5_IJNS4_1CILi2EEENSA_ILi1EEESC_EEEEENS5_IJNSA_ILi256EEENSA_ILi64EEENSA_ILi128EEEEEENS_10bfloat16_tENS5_IJlSC_lEEESJ_SK_NS4_8TiledMMAINS4_8MMA_AtomIJNS4_26SM100_MMA_F16BF16_2x1SM_SSISJ_SJ_fLi256ELi64ELNS4_4UMMA5MajorE0ELSP_0ELNSO_7ScaleInE0ELSQ_0EEEEEENS4_6LayoutINS5_IJSC_SC_SC_EEENS5_IJNSA_ILi0EEESV_SV_EEEEENS5_IJNS4_10UnderscoreESY_SY_EEEEENS4_18SM100_TMA_2SM_LOADENS4_14ComposedLayoutINS4_7SwizzleILi3ELi4ELi3EEENS4_18smem_ptr_flag_bitsILi16EEENST_INS5_IJNSA_ILi8EEESG_EEENS5_IJSG_SC_EEEEEEEvNS4_8identityES11_S1B_vS1C_EENS_8epilogue10collective18CollectiveEpilogueINS1E_23Sm100TmaWarpSpecializedILi3ELi2ELi32ELb1ELb0EEEJNS5_IJSH_SG_SH_EEENS5_IJNST_ISH_SC_EENST_INSA_ILi32EEESC_EEEEESJ_SK_SJ_SK_NS1E_6fusion15FusionCallbacksIS1I_NS1O_17LinearCombinationISJ_fSJ_fLNS_15FloatRoundStyleE2EEES1J_S1N_JEEENS4_5SM1004TMEM4LOAD26SM100_TMEM_LOAD_32dp32b32xENS4_13SM90_TMA_LOADENS12_INS13_ILi2ELi4ELi3EEES16_NST_INS5_IJS17_S1L_EEENS5_IJS1L_SC_EEEEEEENS4_39AutoVectorizingCopyWithAssumedAlignmentILi128EEENS4_14SM90_TMA_STOREES23_S25_S25_EEEvvEEEEvNT_6ParamsE,"a",@progbits
	.sectionflags	@""
	.align	4
.nv.constant0._ZN7cutlass13device_kernelINS_4gemm6kernel13GemmUniversalIN4cute5tupleIJiiiiEEENS1_10collective13CollectiveMmaINS1_35MainloopSm100TmaUmmaWarpSpecializedILi5ELi2ELi4ENS5_IJNS4_1CILi2EEENSA_ILi1EEESC_EEEEENS5_IJNSA_ILi256EEENSA_ILi64EEENSA_ILi128EEEEEENS_10bfloat16_tENS5_IJlSC_lEEESJ_SK_NS4_8TiledMMAINS4_8MMA_AtomIJNS4_26SM100_MMA_F16BF16_2x1SM_SSISJ_SJ_fLi256ELi64ELNS4_4UMMA5MajorE0ELSP_0ELNSO_7ScaleInE0ELSQ_0EEEEEENS4_6LayoutINS5_IJSC_SC_SC_EEENS5_IJNSA_ILi0EEESV_SV_EEEEENS5_IJNS4_10UnderscoreESY_SY_EEEEENS4_18SM100_TMA_2SM_LOADENS4_14ComposedLayoutINS4_7SwizzleILi3ELi4ELi3EEENS4_18smem_ptr_flag_bitsILi16EEENST_INS5_IJNSA_ILi8EEESG_EEENS5_IJSG_SC_EEEEEEEvNS4_8identityES11_S1B_vS1C_EENS_8epilogue10collective18CollectiveEpilogueINS1E_23Sm100TmaWarpSpecializedILi3ELi2ELi32ELb1ELb0EEEJNS5_IJSH_SG_SH_EEENS5_IJNST_ISH_SC_EENST_INSA_ILi32EEESC_EEEEESJ_SK_SJ_SK_NS1E_6fusion15FusionCallbacksIS1I_NS1O_17LinearCombinationISJ_fSJ_fLNS_15FloatRoundStyleE2EEES1J_S1N_JEEENS4_5SM1004TMEM4LOAD26SM100_TMEM_LOAD_32dp32b32xENS4_13SM90_TMA_LOADENS12_INS13_ILi2ELi4ELi3EEES16_NST_INS5_IJS17_S1L_EEENS5_IJS1L_SC_EEEEEEENS4_39AutoVectorizingCopyWithAssumedAlignmentILi128EEENS4_14SM90_TMA_STOREES23_S25_S25_EEEvvEEEEvNT_6ParamsE:
	.zero		2944


//--------------------- SYMBOLS --------------------------

	.type		.nv.reservedSmem.offset0,@object
	.size		.nv.reservedSmem.offset0,0x4
	.type		.nv.reservedSmem.cap,@object
	.size		.nv.reservedSmem.cap,0x4
	.type		__assertfail,@function
